	.target	sm_90a

	.elftype	@"ET_EXEC"


//--------------------- .note.nv.tkinfo           --------------------------
	.section	.note.nv.tkinfo,"",@"SHT_NOTE"
	.sectionflags	@"SHF_NOTE_NV_TKINFO"
	.tkinfo
        /*0018*/ 	.word	0x00000002
        /*0030*/ 	.string	""
        /*0030*/ 	.string	"ptxas"
        /*0030*/ 	.string	"Cuda compilation tools, release 13.0, V13.0.88"
        /*0030*/ 	.string	"Build cuda_13.0.r13.0/compiler.36424714_0"
        /*0030*/ 	.string	"-arch sm_90a -m 64 "



//--------------------- .note.nv.cuinfo           --------------------------
	.section	.note.nv.cuinfo,"",@"SHT_NOTE"
	.sectionflags	@"SHF_NOTE_NV_CUINFO"
        /*0018*/ 	.short	0x0002
        /*001a*/ 	.short	0x005a
        /*001c*/ 	.short	0x0082
	.zero		2


//--------------------- .nv.info                  --------------------------
	.section	.nv.info,"",@"SHT_CUDA_INFO"
	.align	4


	//----- nvinfo : EIATTR_REGCOUNT
	.align		4
        /*0000*/ 	.byte	0x04, 0x2f
        /*0002*/ 	.short	(.L_15 - .L_14)
	.align		4
.L_14:
        /*0004*/ 	.word	index@(_ZN7cutlass13device_kernelINS_4gemm6kernel13GemmUniversalIN4cute5tupleIJiiiiEEENS1_10collective13CollectiveMmaINS1_34MainloopSm90TmaGmmaWarpSpecializedILi50ENS5_IJNS4_1CILi2EEENSA_ILi1EEESC_EEENS1_35KernelTmaWarpSpecializedCooperativeEEENS5_IJNSA_ILi128EEENSA_ILi16EEENSA_ILi32EEEEEEaNS5_IJlSC_lEEEaSK_NS4_8TiledMMAINS4_8MMA_AtomIJNS4_4SM904GMMA26MMA_64x16x32_S32S8S8_SS_TNEEEENS4_6LayoutISD_NS5_IJSC_NSA_ILi0EEESS_EEEEENS5_IJNS4_10UnderscoreESV_SV_EEEEENS4_13SM90_TMA_LOADENS4_14ComposedLayoutINS4_7SwizzleILi1ELi4ELi3EEENS4_18smem_ptr_flag_bitsILi8EEENSR_INS5_IJNSA_ILi8EEESI_EEENS5_IJSI_SC_EEEEEEEvNS4_8identityENS4_23SM90_TMA_LOAD_MULTICASTES18_vS19_EENS_8epilogue10collective6detail29Sm90TmaWarpSpecializedAdapterINS1D_15DefaultEpilogueIaSK_SK_NS1C_6thread17LinearCombinationIaLi1EiiLNS1H_9ScaleType4KindE0ELNS_15FloatRoundStyleE2EaEENS1_15EpilogueDefaultEEEEEvvEEEEvNT_6ParamsE)
        /*0008*/ 	.word	0x000000a8


	//----- nvinfo : EIATTR_FRAME_SIZE
	.align		4
.L_15:
        /*000c*/ 	.byte	0x04, 0x11
        /*000e*/ 	.short	(.L_17 - .L_16)
	.align		4
.L_16:
        /*0010*/ 	.word	index@(_ZN7cutlass13device_kernelINS_4gemm6kernel13GemmUniversalIN4cute5tupleIJiiiiEEENS1_10collective13CollectiveMmaINS1_34MainloopSm90TmaGmmaWarpSpecializedILi50ENS5_IJNS4_1CILi2EEENSA_ILi1EEESC_EEENS1_35KernelTmaWarpSpecializedCooperativeEEENS5_IJNSA_ILi128EEENSA_ILi16EEENSA_ILi32EEEEEEaNS5_IJlSC_lEEEaSK_NS4_8TiledMMAINS4_8MMA_AtomIJNS4_4SM904GMMA26MMA_64x16x32_S32S8S8_SS_TNEEEENS4_6LayoutISD_NS5_IJSC_NSA_ILi0EEESS_EEEEENS5_IJNS4_10UnderscoreESV_SV_EEEEENS4_13SM90_TMA_LOADENS4_14ComposedLayoutINS4_7SwizzleILi1ELi4ELi3EEENS4_18smem_ptr_flag_bitsILi8EEENSR_INS5_IJNSA_ILi8EEESI_EEENS5_IJSI_SC_EEEEEEEvNS4_8identityENS4_23SM90_TMA_LOAD_MULTICASTES18_vS19_EENS_8epilogue10collective6detail29Sm90TmaWarpSpecializedAdapterINS1D_15DefaultEpilogueIaSK_SK_NS1C_6thread17LinearCombinationIaLi1EiiLNS1H_9ScaleType4KindE0ELNS_15FloatRoundStyleE2EaEENS1_15EpilogueDefaultEEEEEvvEEEEvNT_6ParamsE)
        /*0014*/ 	.word	0x00000000


	//----- nvinfo : EIATTR_MIN_STACK_SIZE
	.align		4
.L_17:
        /*0018*/ 	.byte	0x04, 0x12
        /*001a*/ 	.short	(.L_19 - .L_18)
	.align		4
.L_18:
        /*001c*/ 	.word	index@(_ZN7cutlass13device_kernelINS_4gemm6kernel13GemmUniversalIN4cute5tupleIJiiiiEEENS1_10collective13CollectiveMmaINS1_34MainloopSm90TmaGmmaWarpSpecializedILi50ENS5_IJNS4_1CILi2EEENSA_ILi1EEESC_EEENS1_35KernelTmaWarpSpecializedCooperativeEEENS5_IJNSA_ILi128EEENSA_ILi16EEENSA_ILi32EEEEEEaNS5_IJlSC_lEEEaSK_NS4_8TiledMMAINS4_8MMA_AtomIJNS4_4SM904GMMA26MMA_64x16x32_S32S8S8_SS_TNEEEENS4_6LayoutISD_NS5_IJSC_NSA_ILi0EEESS_EEEEENS5_IJNS4_10UnderscoreESV_SV_EEEEENS4_13SM90_TMA_LOADENS4_14ComposedLayoutINS4_7SwizzleILi1ELi4ELi3EEENS4_18smem_ptr_flag_bitsILi8EEENSR_INS5_IJNSA_ILi8EEESI_EEENS5_IJSI_SC_EEEEEEEvNS4_8identityENS4_23SM90_TMA_LOAD_MULTICASTES18_vS19_EENS_8epilogue10collective6detail29Sm90TmaWarpSpecializedAdapterINS1D_15DefaultEpilogueIaSK_SK_NS1C_6thread17LinearCombinationIaLi1EiiLNS1H_9ScaleType4KindE0ELNS_15FloatRoundStyleE2EaEENS1_15EpilogueDefaultEEEEEvvEEEEvNT_6ParamsE)
        /*0020*/ 	.word	0x00000000
.L_19:


//--------------------- .nv.compat                --------------------------
	.section	.nv.compat,"",@"SHT_CUDA_COMPAT_INFO"
	.align	4
        /*0000*/ 	.byte	0x02, 0x09, 0x01, 0x00, 0x02, 0x02, 0x04, 0x00, 0x02, 0x05, 0x05, 0x00, 0x03, 0x07, 0x01, 0x01
        /*0010*/ 	.byte	0x02, 0x03, 0x01, 0x00, 0x02, 0x06, 0x01, 0x00, 0x04, 0x0b, 0x08, 0x00, 0x00, 0x00, 0x00, 0x00
        /*0020*/ 	.byte	0x00, 0x00, 0x00, 0x00


//--------------------- .nv.info._ZN7cutlass13device_kernelINS_4gemm6kernel13GemmUniversalIN4cute5tupleIJiiiiEEENS1_10collective13CollectiveMmaINS1_34MainloopSm90TmaGmmaWarpSpecializedILi50ENS5_IJNS4_1CILi2EEENSA_ILi1EEESC_EEENS1_35KernelTmaWarpSpecializedCooperativeEEENS5_IJNSA_ILi128EEENSA_ILi16EEENSA_ILi32EEEEEEaNS5_IJlSC_lEEEaSK_NS4_8TiledMMAINS4_8MMA_AtomIJNS4_4SM904GMMA26MMA_64x16x32_S32S8S8_SS_TNEEEENS4_6LayoutISD_NS5_IJSC_NSA_ILi0EEESS_EEEEENS5_IJNS4_10UnderscoreESV_SV_EEEEENS4_13SM90_TMA_LOADENS4_14ComposedLayoutINS4_7SwizzleILi1ELi4ELi3EEENS4_18smem_ptr_flag_bitsILi8EEENSR_INS5_IJNSA_ILi8EEESI_EEENS5_IJSI_SC_EEEEEEEvNS4_8identityENS4_23SM90_TMA_LOAD_MULTICASTES18_vS19_EENS_8epilogue10collective6detail29Sm90TmaWarpSpecializedAdapterINS1D_15DefaultEpilogueIaSK_SK_NS1C_6thread17LinearCombinationIaLi1EiiLNS1H_9ScaleType4KindE0ELNS_15FloatRoundStyleE2EaEENS1_15EpilogueDefaultEEEEEvvEEEEvNT_6ParamsE --------------------------
	.section	.nv.info._ZN7cutlass13device_kernelINS_4gemm6kernel13GemmUniversalIN4cute5tupleIJiiiiEEENS1_10collective13CollectiveMmaINS1_34MainloopSm90TmaGmmaWarpSpecializedILi50ENS5_IJNS4_1CILi2EEENSA_ILi1EEESC_EEENS1_35KernelTmaWarpSpecializedCooperativeEEENS5_IJNSA_ILi128EEENSA_ILi16EEENSA_ILi32EEEEEEaNS5_IJlSC_lEEEaSK_NS4_8TiledMMAINS4_8MMA_AtomIJNS4_4SM904GMMA26MMA_64x16x32_S32S8S8_SS_TNEEEENS4_6LayoutISD_NS5_IJSC_NSA_ILi0EEESS_EEEEENS5_IJNS4_10UnderscoreESV_SV_EEEEENS4_13SM90_TMA_LOADENS4_14ComposedLayoutINS4_7SwizzleILi1ELi4ELi3EEENS4_18smem_ptr_flag_bitsILi8EEENSR_INS5_IJNSA_ILi8EEESI_EEENS5_IJSI_SC_EEEEEEEvNS4_8identityENS4_23SM90_TMA_LOAD_MULTICASTES18_vS19_EENS_8epilogue10collective6detail29Sm90TmaWarpSpecializedAdapterINS1D_15DefaultEpilogueIaSK_SK_NS1C_6thread17LinearCombinationIaLi1EiiLNS1H_9ScaleType4KindE0ELNS_15FloatRoundStyleE2EaEENS1_15EpilogueDefaultEEEEEvvEEEEvNT_6ParamsE,"",@"SHT_CUDA_INFO"
	.sectionflags	@""
	.align	4


	//----- nvinfo : EIATTR_CUDA_API_VERSION
	.align		4
        /*0000*/ 	.byte	0x04, 0x37
        /*0002*/ 	.short	(.L_21 - .L_20)
.L_20:
        /*0004*/ 	.word	0x00000082


	//----- nvinfo : EIATTR_KPARAM_INFO
	.align		4
.L_21:
        /*0008*/ 	.byte	0x04, 0x17
        /*000a*/ 	.short	(.L_23 - .L_22)
.L_22:
        /*000c*/ 	.word	0x00000000
        /*0010*/ 	.short	0x0000
        /*0012*/ 	.short	0x0070
        /*0014*/ 	.byte	0x00, 0xf0, 0x01, 0x10


	//----- nvinfo : EIATTR_SPARSE_MMA_MASK
	.align		4
.L_23:
        /*0018*/ 	.byte	0x03, 0x50
        /*001a*/ 	.short	0x0000


	//----- nvinfo : EIATTR_MAXREG_COUNT
	.align		4
        /*001c*/ 	.byte	0x03, 0x1b
        /*001e*/ 	.short	0x00a8


	//----- nvinfo : EIATTR_NUM_BARRIERS
	.align		4
        /*0020*/ 	.byte	0x02, 0x4c
        /*0022*/ 	.byte	0x01
	.zero		1


	//----- nvinfo : EIATTR_EXTERNS
	.align		4
        /*0024*/ 	.byte	0x04, 0x0f
        /*0026*/ 	.short	(.L_25 - .L_24)


	//   ....[0]....
	.align		4
.L_24:
        /*0028*/ 	.word	index@(__assertfail)


	//----- nvinfo : EIATTR_MERCURY_ISA_VERSION
	.align		4
.L_25:
        /*002c*/ 	.byte	0x03, 0x5f
        /*002e*/ 	.short	0x0101


	//----- nvinfo : EIATTR_INT_WARP_WIDE_INSTR_OFFSETS
	.align		4
        /*0030*/ 	.byte	0x04, 0x31
        /*0032*/ 	.short	(.L_27 - .L_26)


	//   ....[0]....
.L_26:
        /*0034*/ 	.word	0x00000aa0


	//   ....[1]....
        /*0038*/ 	.word	0x00000ad0


	//   ....[2]....
        /*003c*/ 	.word	0x00000c70


	//   ....[3]....
        /*0040*/ 	.word	0x00002160


	//----- nvinfo : EIATTR_COOP_GROUP_MASK_REGIDS
	.align		4
.L_27:
        /*0044*/ 	.byte	0x04, 0x29
        /*0046*/ 	.short	(.L_29 - .L_28)


	//   ....[0]....
.L_28:
        /*0048*/ 	.word	0xffffffff


	//   ....[1]....
        /*004c*/ 	.word	0xffffffff


	//   ....[2]....
        /*0050*/ 	.word	0xffffffff


	//   ....[3]....
        /*0054*/ 	.word	0xffffffff


	//   ....[4]....
        /*0058*/ 	.word	0xffffffff


	//   ....[5]....
        /*005c*/ 	.word	0xffffffff


	//----- nvinfo : EIATTR_COOP_GROUP_INSTR_OFFSETS
	.align		4
.L_29:
        /*0060*/ 	.byte	0x04, 0x28
        /*0062*/ 	.short	(.L_31 - .L_30)


	//   ....[0]....
.L_30:
        /*0064*/ 	.word	0x00000060


	//   ....[1]....
        /*0068*/ 	.word	0x00000070


	//   ....[2]....
        /*006c*/ 	.word	0x00000130


	//   ....[3]....
        /*0070*/ 	.word	0x000008c0


	//   ....[4]....
        /*0074*/ 	.word	0x00000df0


	//   ....[5]....
        /*0078*/ 	.word	0x00001a60


	//----- nvinfo : EIATTR_REG_RECONFIG
	.align		4
.L_31:
        /*007c*/ 	.byte	0x01, 0x54
	.zero		2


	//----- nvinfo : EIATTR_SYSCALL_OFFSETS
	.align		4
        /*0080*/ 	.byte	0x04, 0x46
        /*0082*/ 	.short	(.L_33 - .L_32)


	//   ....[0]....
.L_32:
        /*0084*/ 	.word	0x00001c50


	//----- nvinfo : EIATTR_MBARRIER_INSTR_OFFSETS
	.align		4
.L_33:
        /*0088*/ 	.byte	0x04, 0x39
        /*008a*/ 	.short	(.L_35 - .L_34)


	//   ....[0]....
.L_34:
        /*008c*/ 	.word	0x00000250
        /*0090*/ 	.word	0x000000ff
        /*0094*/ 	.word	0x00000000
        /*0098*/ 	.short	0x0100
        /*009a*/ 	.byte	0x08
	.zero		1


	//   ....[1]....
        /*009c*/ 	.word	0x00000260
        /*00a0*/ 	.word	0x000000ff
        /*00a4*/ 	.word	0x00000190
        /*00a8*/ 	.short	0x0100
        /*00aa*/ 	.byte	0x08
	.zero		1


	//   ....[2]....
        /*00ac*/ 	.word	0x00000270
        /*00b0*/ 	.word	0x000000ff
        /*00b4*/ 	.word	0x00000008
        /*00b8*/ 	.short	0x0100
        /*00ba*/ 	.byte	0x08
	.zero		1


	//   ....[3]....
        /*00bc*/ 	.word	0x00000280
        /*00c0*/ 	.word	0x000000ff
        /*00c4*/ 	.word	0x00000198
        /*00c8*/ 	.short	0x0100
        /*00ca*/ 	.byte	0x08
	.zero		1


	//   ....[4]....
        /*00cc*/ 	.word	0x00000290
        /*00d0*/ 	.word	0x000000ff
        /*00d4*/ 	.word	0x00000010
        /*00d8*/ 	.short	0x0100
        /*00da*/ 	.byte	0x08
	.zero		1


	//   ....[5]....
        /*00dc*/ 	.word	0x000002a0
        /*00e0*/ 	.word	0x000000ff
        /*00e4*/ 	.word	0x000001a0
        /*00e8*/ 	.short	0x0100
        /*00ea*/ 	.byte	0x08
	.zero		1


	//   ....[6]....
        /*00ec*/ 	.word	0x000002b0
        /*00f0*/ 	.word	0x000000ff
        /*00f4*/ 	.word	0x00000018
        /*00f8*/ 	.short	0x0100
        /*00fa*/ 	.byte	0x08
	.zero		1


	//   ....[7]....
        /*00fc*/ 	.word	0x000002c0
        /*0100*/ 	.word	0x000000ff
        /*0104*/ 	.word	0x000001a8
        /*0108*/ 	.short	0x0100
        /*010a*/ 	.byte	0x08
	.zero		1


	//   ....[8]....
        /*010c*/ 	.word	0x000002d0
        /*0110*/ 	.word	0x000000ff
        /*0114*/ 	.word	0x00000020
        /*0118*/ 	.short	0x0100
        /*011a*/ 	.byte	0x08
	.zero		1


	//   ....[9]....
        /*011c*/ 	.word	0x000002e0
        /*0120*/ 	.word	0x000000ff
        /*0124*/ 	.word	0x000001b0
        /*0128*/ 	.short	0x0100
        /*012a*/ 	.byte	0x08
	.zero		1


	//   ....[10]....
        /*012c*/ 	.word	0x000002f0
        /*0130*/ 	.word	0x000000ff
        /*0134*/ 	.word	0x00000028
        /*0138*/ 	.short	0x0100
        /*013a*/ 	.byte	0x08
	.zero		1


	//   ....[11]....
        /*013c*/ 	.word	0x00000300
        /*0140*/ 	.word	0x000000ff
        /*0144*/ 	.word	0x000001b8
        /*0148*/ 	.short	0x0100
        /*014a*/ 	.byte	0x08
	.zero		1


	//   ....[12]....
        /*014c*/ 	.word	0x00000310
        /*0150*/ 	.word	0x000000ff
        /*0154*/ 	.word	0x00000030
        /*0158*/ 	.short	0x0100
        /*015a*/ 	.byte	0x08
	.zero		1


	//   ....[13]....
        /*015c*/ 	.word	0x00000320
        /*0160*/ 	.word	0x000000ff
        /*0164*/ 	.word	0x000001c0
        /*0168*/ 	.short	0x0100
        /*016a*/ 	.byte	0x08
	.zero		1


	//   ....[14]....
        /*016c*/ 	.word	0x00000330
        /*0170*/ 	.word	0x000000ff
        /*0174*/ 	.word	0x00000038
        /*0178*/ 	.short	0x0100
        /*017a*/ 	.byte	0x08
	.zero		1


	//   ....[15]....
        /*017c*/ 	.word	0x00000340
        /*0180*/ 	.word	0x000000ff
        /*0184*/ 	.word	0x000001c8
        /*0188*/ 	.short	0x0100
        /*018a*/ 	.byte	0x08
	.zero		1


	//   ....[16]....
        /*018c*/ 	.word	0x00000350
        /*0190*/ 	.word	0x000000ff
        /*0194*/ 	.word	0x00000040
        /*0198*/ 	.short	0x0100
        /*019a*/ 	.byte	0x08
	.zero		1


	//   ....[17]....
        /*019c*/ 	.word	0x00000360
        /*01a0*/ 	.word	0x000000ff
        /*01a4*/ 	.word	0x000001d0
        /*01a8*/ 	.short	0x0100
        /*01aa*/ 	.byte	0x08
	.zero		1


	//   ....[18]....
        /*01ac*/ 	.word	0x00000370
        /*01b0*/ 	.word	0x000000ff
        /*01b4*/ 	.word	0x00000048
        /*01b8*/ 	.short	0x0100
        /*01ba*/ 	.byte	0x08
	.zero		1


	//   ....[19]....
        /*01bc*/ 	.word	0x00000380
        /*01c0*/ 	.word	0x000000ff
        /*01c4*/ 	.word	0x000001d8
        /*01c8*/ 	.short	0x0100
        /*01ca*/ 	.byte	0x08
	.zero		1


	//   ....[20]....
        /*01cc*/ 	.word	0x00000390
        /*01d0*/ 	.word	0x000000ff
        /*01d4*/ 	.word	0x00000050
        /*01d8*/ 	.short	0x0100
        /*01da*/ 	.byte	0x08
	.zero		1


	//   ....[21]....
        /*01dc*/ 	.word	0x000003a0
        /*01e0*/ 	.word	0x000000ff
        /*01e4*/ 	.word	0x000001e0
        /*01e8*/ 	.short	0x0100
        /*01ea*/ 	.byte	0x08
	.zero		1


	//   ....[22]....
        /*01ec*/ 	.word	0x000003b0
        /*01f0*/ 	.word	0x000000ff
        /*01f4*/ 	.word	0x00000058
        /*01f8*/ 	.short	0x0100
        /*01fa*/ 	.byte	0x08
	.zero		1


	//   ....[23]....
        /*01fc*/ 	.word	0x000003c0
        /*0200*/ 	.word	0x000000ff
        /*0204*/ 	.word	0x000001e8
        /*0208*/ 	.short	0x0100
        /*020a*/ 	.byte	0x08
	.zero		1


	//   ....[24]....
        /*020c*/ 	.word	0x000003d0
        /*0210*/ 	.word	0x000000ff
        /*0214*/ 	.word	0x00000060
        /*0218*/ 	.short	0x0100
        /*021a*/ 	.byte	0x08
	.zero		1


	//   ....[25]....
        /*021c*/ 	.word	0x000003e0
        /*0220*/ 	.word	0x000000ff
        /*0224*/ 	.word	0x000001f0
        /*0228*/ 	.short	0x0100
        /*022a*/ 	.byte	0x08
	.zero		1


	//   ....[26]....
        /*022c*/ 	.word	0x000003f0
        /*0230*/ 	.word	0x000000ff
        /*0234*/ 	.word	0x00000068
        /*0238*/ 	.short	0x0100
        /*023a*/ 	.byte	0x08
	.zero		1


	//   ....[27]....
        /*023c*/ 	.word	0x00000400
        /*0240*/ 	.word	0x000000ff
        /*0244*/ 	.word	0x000001f8
        /*0248*/ 	.short	0x0100
        /*024a*/ 	.byte	0x08
	.zero		1


	//   ....[28]....
        /*024c*/ 	.word	0x00000410
        /*0250*/ 	.word	0x000000ff
        /*0254*/ 	.word	0x00000070
        /*0258*/ 	.short	0x0100
        /*025a*/ 	.byte	0x08
	.zero		1


	//   ....[29]....
        /*025c*/ 	.word	0x00000420
        /*0260*/ 	.word	0x000000ff
        /*0264*/ 	.word	0x00000200
        /*0268*/ 	.short	0x0100
        /*026a*/ 	.byte	0x08
	.zero		1


	//   ....[30]....
        /*026c*/ 	.word	0x00000430
        /*0270*/ 	.word	0x000000ff
        /*0274*/ 	.word	0x00000078
        /*0278*/ 	.short	0x0100
        /*027a*/ 	.byte	0x08
	.zero		1


	//   ....[31]....
        /*027c*/ 	.word	0x00000440
        /*0280*/ 	.word	0x000000ff
        /*0284*/ 	.word	0x00000208
        /*0288*/ 	.short	0x0100
        /*028a*/ 	.byte	0x08
	.zero		1


	//   ....[32]....
        /*028c*/ 	.word	0x00000450
        /*0290*/ 	.word	0x000000ff
        /*0294*/ 	.word	0x00000080
        /*0298*/ 	.short	0x0100
        /*029a*/ 	.byte	0x08
	.zero		1


	//   ....[33]....
        /*029c*/ 	.word	0x00000460
        /*02a0*/ 	.word	0x000000ff
        /*02a4*/ 	.word	0x00000210
        /*02a8*/ 	.short	0x0100
        /*02aa*/ 	.byte	0x08
	.zero		1


	//   ....[34]....
        /*02ac*/ 	.word	0x00000470
        /*02b0*/ 	.word	0x000000ff
        /*02b4*/ 	.word	0x00000088
        /*02b8*/ 	.short	0x0100
        /*02ba*/ 	.byte	0x08
	.zero		1


	//   ....[35]....
        /*02bc*/ 	.word	0x00000480
        /*02c0*/ 	.word	0x000000ff
        /*02c4*/ 	.word	0x00000218
        /*02c8*/ 	.short	0x0100
        /*02ca*/ 	.byte	0x08
	.zero		1


	//   ....[36]....
        /*02cc*/ 	.word	0x00000490
        /*02d0*/ 	.word	0x000000ff
        /*02d4*/ 	.word	0x00000090
        /*02d8*/ 	.short	0x0100
        /*02da*/ 	.byte	0x08
	.zero		1


	//   ....[37]....
        /*02dc*/ 	.word	0x000004a0
        /*02e0*/ 	.word	0x000000ff
        /*02e4*/ 	.word	0x00000220
        /*02e8*/ 	.short	0x0100
        /*02ea*/ 	.byte	0x08
	.zero		1


	//   ....[38]....
        /*02ec*/ 	.word	0x000004b0
        /*02f0*/ 	.word	0x000000ff
        /*02f4*/ 	.word	0x00000098
        /*02f8*/ 	.short	0x0100
        /*02fa*/ 	.byte	0x08
	.zero		1


	//   ....[39]....
        /*02fc*/ 	.word	0x000004c0
        /*0300*/ 	.word	0x000000ff
        /*0304*/ 	.word	0x00000228
        /*0308*/ 	.short	0x0100
        /*030a*/ 	.byte	0x08
	.zero		1


	//   ....[40]....
        /*030c*/ 	.word	0x000004d0
        /*0310*/ 	.word	0x000000ff
        /*0314*/ 	.word	0x000000a0
        /*0318*/ 	.short	0x0100
        /*031a*/ 	.byte	0x08
	.zero		1


	//   ....[41]....
        /*031c*/ 	.word	0x000004e0
        /*0320*/ 	.word	0x000000ff
        /*0324*/ 	.word	0x00000230
        /*0328*/ 	.short	0x0100
        /*032a*/ 	.byte	0x08
	.zero		1


	//   ....[42]....
        /*032c*/ 	.word	0x000004f0
        /*0330*/ 	.word	0x000000ff
        /*0334*/ 	.word	0x000000a8
        /*0338*/ 	.short	0x0100
        /*033a*/ 	.byte	0x08
	.zero		1


	//   ....[43]....
        /*033c*/ 	.word	0x00000500
        /*0340*/ 	.word	0x000000ff
        /*0344*/ 	.word	0x00000238
        /*0348*/ 	.short	0x0100
        /*034a*/ 	.byte	0x08
	.zero		1


	//   ....[44]....
        /*034c*/ 	.word	0x00000510
        /*0350*/ 	.word	0x000000ff
        /*0354*/ 	.word	0x000000b0
        /*0358*/ 	.short	0x0100
        /*035a*/ 	.byte	0x08
	.zero		1


	//   ....[45]....
        /*035c*/ 	.word	0x00000520
        /*0360*/ 	.word	0x000000ff
        /*0364*/ 	.word	0x00000240
        /*0368*/ 	.short	0x0100
        /*036a*/ 	.byte	0x08
	.zero		1


	//   ....[46]....
        /*036c*/ 	.word	0x00000530
        /*0370*/ 	.word	0x000000ff
        /*0374*/ 	.word	0x000000b8
        /*0378*/ 	.short	0x0100
        /*037a*/ 	.byte	0x08
	.zero		1


	//   ....[47]....
        /*037c*/ 	.word	0x00000540
        /*0380*/ 	.word	0x000000ff
        /*0384*/ 	.word	0x00000248
        /*0388*/ 	.short	0x0100
        /*038a*/ 	.byte	0x08
	.zero		1


	//   ....[48]....
        /*038c*/ 	.word	0x00000550
        /*0390*/ 	.word	0x000000ff
        /*0394*/ 	.word	0x000000c0
        /*0398*/ 	.short	0x0100
        /*039a*/ 	.byte	0x08
	.zero		1


	//   ....[49]....
        /*039c*/ 	.word	0x00000560
        /*03a0*/ 	.word	0x000000ff
        /*03a4*/ 	.word	0x00000250
        /*03a8*/ 	.short	0x0100
        /*03aa*/ 	.byte	0x08
	.zero		1


	//   ....[50]....
        /*03ac*/ 	.word	0x00000570
        /*03b0*/ 	.word	0x000000ff
        /*03b4*/ 	.word	0x000000c8
        /*03b8*/ 	.short	0x0100
        /*03ba*/ 	.byte	0x08
	.zero		1


	//   ....[51]....
        /*03bc*/ 	.word	0x00000580
        /*03c0*/ 	.word	0x000000ff
        /*03c4*/ 	.word	0x00000258
        /*03c8*/ 	.short	0x0100
        /*03ca*/ 	.byte	0x08
	.zero		1


	//   ....[52]....
        /*03cc*/ 	.word	0x00000590
        /*03d0*/ 	.word	0x000000ff
        /*03d4*/ 	.word	0x000000d0
        /*03d8*/ 	.short	0x0100
        /*03da*/ 	.byte	0x08
	.zero		1


	//   ....[53]....
        /*03dc*/ 	.word	0x000005a0
        /*03e0*/ 	.word	0x000000ff
        /*03e4*/ 	.word	0x00000260
        /*03e8*/ 	.short	0x0100
        /*03ea*/ 	.byte	0x08
	.zero		1


	//   ....[54]....
        /*03ec*/ 	.word	0x000005b0
        /*03f0*/ 	.word	0x000000ff
        /*03f4*/ 	.word	0x000000d8
        /*03f8*/ 	.short	0x0100
        /*03fa*/ 	.byte	0x08
	.zero		1


	//   ....[55]....
        /*03fc*/ 	.word	0x000005c0
        /*0400*/ 	.word	0x000000ff
        /*0404*/ 	.word	0x00000268
        /*0408*/ 	.short	0x0100
        /*040a*/ 	.byte	0x08
	.zero		1


	//   ....[56]....
        /*040c*/ 	.word	0x000005d0
        /*0410*/ 	.word	0x000000ff
        /*0414*/ 	.word	0x000000e0
        /*0418*/ 	.short	0x0100
        /*041a*/ 	.byte	0x08
	.zero		1


	//   ....[57]....
        /*041c*/ 	.word	0x000005e0
        /*0420*/ 	.word	0x000000ff
        /*0424*/ 	.word	0x00000270
        /*0428*/ 	.short	0x0100
        /*042a*/ 	.byte	0x08
	.zero		1


	//   ....[58]....
        /*042c*/ 	.word	0x000005f0
        /*0430*/ 	.word	0x000000ff
        /*0434*/ 	.word	0x000000e8
        /*0438*/ 	.short	0x0100
        /*043a*/ 	.byte	0x08
	.zero		1


	//   ....[59]....
        /*043c*/ 	.word	0x00000600
        /*0440*/ 	.word	0x000000ff
        /*0444*/ 	.word	0x00000278
        /*0448*/ 	.short	0x0100
        /*044a*/ 	.byte	0x08
	.zero		1


	//   ....[60]....
        /*044c*/ 	.word	0x00000610
        /*0450*/ 	.word	0x000000ff
        /*0454*/ 	.word	0x000000f0
        /*0458*/ 	.short	0x0100
        /*045a*/ 	.byte	0x08
	.zero		1


	//   ....[61]....
        /*045c*/ 	.word	0x00000620
        /*0460*/ 	.word	0x000000ff
        /*0464*/ 	.word	0x00000280
        /*0468*/ 	.short	0x0100
        /*046a*/ 	.byte	0x08
	.zero		1


	//   ....[62]....
        /*046c*/ 	.word	0x00000630
        /*0470*/ 	.word	0x000000ff
        /*0474*/ 	.word	0x000000f8
        /*0478*/ 	.short	0x0100
        /*047a*/ 	.byte	0x08
	.zero		1


	//   ....[63]....
        /*047c*/ 	.word	0x00000640
        /*0480*/ 	.word	0x000000ff
        /*0484*/ 	.word	0x00000288
        /*0488*/ 	.short	0x0100
        /*048a*/ 	.byte	0x08
	.zero		1


	//   ....[64]....
        /*048c*/ 	.word	0x00000650
        /*0490*/ 	.word	0x000000ff
        /*0494*/ 	.word	0x00000100
        /*0498*/ 	.short	0x0100
        /*049a*/ 	.byte	0x08
	.zero		1


	//   ....[65]....
        /*049c*/ 	.word	0x00000660
        /*04a0*/ 	.word	0x000000ff
        /*04a4*/ 	.word	0x00000290
        /*04a8*/ 	.short	0x0100
        /*04aa*/ 	.byte	0x08
	.zero		1


	//   ....[66]....
        /*04ac*/ 	.word	0x00000670
        /*04b0*/ 	.word	0x000000ff
        /*04b4*/ 	.word	0x00000108
        /*04b8*/ 	.short	0x0100
        /*04ba*/ 	.byte	0x08
	.zero		1


	//   ....[67]....
        /*04bc*/ 	.word	0x00000680
        /*04c0*/ 	.word	0x000000ff
        /*04c4*/ 	.word	0x00000298
        /*04c8*/ 	.short	0x0100
        /*04ca*/ 	.byte	0x08
	.zero		1


	//   ....[68]....
        /*04cc*/ 	.word	0x00000690
        /*04d0*/ 	.word	0x000000ff
        /*04d4*/ 	.word	0x00000110
        /*04d8*/ 	.short	0x0100
        /*04da*/ 	.byte	0x08
	.zero		1


	//   ....[69]....
        /*04dc*/ 	.word	0x000006a0
        /*04e0*/ 	.word	0x000000ff
        /*04e4*/ 	.word	0x000002a0
        /*04e8*/ 	.short	0x0100
        /*04ea*/ 	.byte	0x08
	.zero		1


	//   ....[70]....
        /*04ec*/ 	.word	0x000006b0
        /*04f0*/ 	.word	0x000000ff
        /*04f4*/ 	.word	0x00000118
        /*04f8*/ 	.short	0x0100
        /*04fa*/ 	.byte	0x08
	.zero		1


	//   ....[71]....
        /*04fc*/ 	.word	0x000006c0
        /*0500*/ 	.word	0x000000ff
        /*0504*/ 	.word	0x000002a8
        /*0508*/ 	.short	0x0100
        /*050a*/ 	.byte	0x08
	.zero		1


	//   ....[72]....
        /*050c*/ 	.word	0x000006d0
        /*0510*/ 	.word	0x000000ff
        /*0514*/ 	.word	0x00000120
        /*0518*/ 	.short	0x0100
        /*051a*/ 	.byte	0x08
	.zero		1


	//   ....[73]....
        /*051c*/ 	.word	0x000006e0
        /*0520*/ 	.word	0x000000ff
        /*0524*/ 	.word	0x000002b0
        /*0528*/ 	.short	0x0100
        /*052a*/ 	.byte	0x08
	.zero		1


	//   ....[74]....
        /*052c*/ 	.word	0x000006f0
        /*0530*/ 	.word	0x000000ff
        /*0534*/ 	.word	0x00000128
        /*0538*/ 	.short	0x0100
        /*053a*/ 	.byte	0x08
	.zero		1


	//   ....[75]....
        /*053c*/ 	.word	0x00000700
        /*0540*/ 	.word	0x000000ff
        /*0544*/ 	.word	0x000002b8
        /*0548*/ 	.short	0x0100
        /*054a*/ 	.byte	0x08
	.zero		1


	//   ....[76]....
        /*054c*/ 	.word	0x00000710
        /*0550*/ 	.word	0x000000ff
        /*0554*/ 	.word	0x00000130
        /*0558*/ 	.short	0x0100
        /*055a*/ 	.byte	0x08
	.zero		1


	//   ....[77]....
        /*055c*/ 	.word	0x00000720
        /*0560*/ 	.word	0x000000ff
        /*0564*/ 	.word	0x000002c0
        /*0568*/ 	.short	0x0100
        /*056a*/ 	.byte	0x08
	.zero		1


	//   ....[78]....
        /*056c*/ 	.word	0x00000730
        /*0570*/ 	.word	0x000000ff
        /*0574*/ 	.word	0x00000138
        /*0578*/ 	.short	0x0100
        /*057a*/ 	.byte	0x08
	.zero		1


	//   ....[79]....
        /*057c*/ 	.word	0x00000740
        /*0580*/ 	.word	0x000000ff
        /*0584*/ 	.word	0x000002c8
        /*0588*/ 	.short	0x0100
        /*058a*/ 	.byte	0x08
	.zero		1


	//   ....[80]....
        /*058c*/ 	.word	0x00000750
        /*0590*/ 	.word	0x000000ff
        /*0594*/ 	.word	0x00000140
        /*0598*/ 	.short	0x0100
        /*059a*/ 	.byte	0x08
	.zero		1


	//   ....[81]....
        /*059c*/ 	.word	0x00000760
        /*05a0*/ 	.word	0x000000ff
        /*05a4*/ 	.word	0x000002d0
        /*05a8*/ 	.short	0x0100
        /*05aa*/ 	.byte	0x08
	.zero		1


	//   ....[82]....
        /*05ac*/ 	.word	0x00000770
        /*05b0*/ 	.word	0x000000ff
        /*05b4*/ 	.word	0x00000148
        /*05b8*/ 	.short	0x0100
        /*05ba*/ 	.byte	0x08
	.zero		1


	//   ....[83]....
        /*05bc*/ 	.word	0x00000780
        /*05c0*/ 	.word	0x000000ff
        /*05c4*/ 	.word	0x000002d8
        /*05c8*/ 	.short	0x0100
        /*05ca*/ 	.byte	0x08
	.zero		1


	//   ....[84]....
        /*05cc*/ 	.word	0x00000790
        /*05d0*/ 	.word	0x000000ff
        /*05d4*/ 	.word	0x00000150
        /*05d8*/ 	.short	0x0100
        /*05da*/ 	.byte	0x08
	.zero		1


	//   ....[85]....
        /*05dc*/ 	.word	0x000007a0
        /*05e0*/ 	.word	0x000000ff
        /*05e4*/ 	.word	0x000002e0
        /*05e8*/ 	.short	0x0100
        /*05ea*/ 	.byte	0x08
	.zero		1


	//   ....[86]....
        /*05ec*/ 	.word	0x000007b0
        /*05f0*/ 	.word	0x000000ff
        /*05f4*/ 	.word	0x00000158
        /*05f8*/ 	.short	0x0100
        /*05fa*/ 	.byte	0x08
	.zero		1


	//   ....[87]....
        /*05fc*/ 	.word	0x000007c0
        /*0600*/ 	.word	0x000000ff
        /*0604*/ 	.word	0x000002e8
        /*0608*/ 	.short	0x0100
        /*060a*/ 	.byte	0x08
	.zero		1


	//   ....[88]....
        /*060c*/ 	.word	0x000007d0
        /*0610*/ 	.word	0x000000ff
        /*0614*/ 	.word	0x00000160
        /*0618*/ 	.short	0x0100
        /*061a*/ 	.byte	0x08
	.zero		1


	//   ....[89]....
        /*061c*/ 	.word	0x000007e0
        /*0620*/ 	.word	0x000000ff
        /*0624*/ 	.word	0x000002f0
        /*0628*/ 	.short	0x0100
        /*062a*/ 	.byte	0x08
	.zero		1


	//   ....[90]....
        /*062c*/ 	.word	0x000007f0
        /*0630*/ 	.word	0x000000ff
        /*0634*/ 	.word	0x00000168
        /*0638*/ 	.short	0x0100
        /*063a*/ 	.byte	0x08
	.zero		1


	//   ....[91]....
        /*063c*/ 	.word	0x00000800
        /*0640*/ 	.word	0x000000ff
        /*0644*/ 	.word	0x000002f8
        /*0648*/ 	.short	0x0100
        /*064a*/ 	.byte	0x08
	.zero		1


	//   ....[92]....
        /*064c*/ 	.word	0x00000810
        /*0650*/ 	.word	0x000000ff
        /*0654*/ 	.word	0x00000170
        /*0658*/ 	.short	0x0100
        /*065a*/ 	.byte	0x08
	.zero		1


	//   ....[93]....
        /*065c*/ 	.word	0x00000820
        /*0660*/ 	.word	0x000000ff
        /*0664*/ 	.word	0x00000300
        /*0668*/ 	.short	0x0100
        /*066a*/ 	.byte	0x08
	.zero		1


	//   ....[94]....
        /*066c*/ 	.word	0x00000830
        /*0670*/ 	.word	0x000000ff
        /*0674*/ 	.word	0x00000178
        /*0678*/ 	.short	0x0100
        /*067a*/ 	.byte	0x08
	.zero		1


	//   ....[95]....
        /*067c*/ 	.word	0x00000840
        /*0680*/ 	.word	0x000000ff
        /*0684*/ 	.word	0x00000308
        /*0688*/ 	.short	0x0100
        /*068a*/ 	.byte	0x08
	.zero		1


	//   ....[96]....
        /*068c*/ 	.word	0x00000850
        /*0690*/ 	.word	0x000000ff
        /*0694*/ 	.word	0x00000180
        /*0698*/ 	.short	0x0100
        /*069a*/ 	.byte	0x08
	.zero		1


	//   ....[97]....
        /*069c*/ 	.word	0x00000860
        /*06a0*/ 	.word	0x000000ff
        /*06a4*/ 	.word	0x00000310
        /*06a8*/ 	.short	0x0100
        /*06aa*/ 	.byte	0x08
	.zero		1


	//   ....[98]....
        /*06ac*/ 	.word	0x00000870
        /*06b0*/ 	.word	0x000000ff
        /*06b4*/ 	.word	0x00000188
        /*06b8*/ 	.short	0x0100
        /*06ba*/ 	.byte	0x08
	.zero		1


	//   ....[99]....
        /*06bc*/ 	.word	0x00000880
        /*06c0*/ 	.word	0x000000ff
        /*06c4*/ 	.word	0x00000318
        /*06c8*/ 	.short	0x0100
        /*06ca*/ 	.byte	0x08
	.zero		1


	//   ....[100]....
        /*06cc*/ 	.word	0x00000cf0
        /*06d0*/ 	.word	0x000000ff
        /*06d4*/ 	.word	0x00000330
        /*06d8*/ 	.short	0x0100
        /*06da*/ 	.byte	0x06
	.zero		1


	//   ....[101]....
        /*06dc*/ 	.word	0x00000d80
        /*06e0*/ 	.word	0x000000ff
        /*06e4*/ 	.word	0x00000338
        /*06e8*/ 	.short	0x0100
        /*06ea*/ 	.byte	0x06
	.zero		1


	//   ....[102]....
        /*06ec*/ 	.word	0x00001cd0
        /*06f0*/ 	.word	0x00000003
        /*06f4*/ 	.word	0x00000000
        /*06f8*/ 	.short	0x010a
        /*06fa*/ 	.byte	0x3f
	.zero		1


	//   ....[103]....
        /*06fc*/ 	.word	0x00001d30
        /*0700*/ 	.word	0x00000003
        /*0704*/ 	.word	0x00000000
        /*0708*/ 	.short	0x010a
        /*070a*/ 	.byte	0x3f
	.zero		1


	//   ....[104]....
        /*070c*/ 	.word	0x00001ee0
        /*0710*/ 	.word	0x000000ff
        /*0714*/ 	.word	0x00000000
        /*0718*/ 	.short	0x010a
        /*071a*/ 	.byte	0x04
	.zero		1


	//   ....[105]....
        /*071c*/ 	.word	0x00001f20
        /*0720*/ 	.word	0x000000ff
        /*0724*/ 	.word	0x00000000
        /*0728*/ 	.short	0x010a
        /*072a*/ 	.byte	0x04
	.zero		1


	//   ....[106]....
        /*072c*/ 	.word	0x00002010
        /*0730*/ 	.word	0x00000003
        /*0734*/ 	.word	0x00000000
        /*0738*/ 	.short	0x0101
        /*073a*/ 	.byte	0x3f
	.zero		1


	//   ....[107]....
        /*073c*/ 	.word	0x00002200
        /*0740*/ 	.word	0x00000003
        /*0744*/ 	.word	0x00000000
        /*0748*/ 	.short	0x0101
        /*074a*/ 	.byte	0x3f
	.zero		1


	//   ....[108]....
        /*074c*/ 	.word	0x00003b20
        /*0750*/ 	.word	0x00000017
        /*0754*/ 	.word	0x00000190
        /*0758*/ 	.short	0x010a
        /*075a*/ 	.byte	0x3f
	.zero		1


	//   ....[109]....
        /*075c*/ 	.word	0x00003e90
        /*0760*/ 	.word	0x00000005
        /*0764*/ 	.word	0x00000338
        /*0768*/ 	.short	0x0101
        /*076a*/ 	.byte	0x3f
	.zero		1


	//   ....[110]....
        /*076c*/ 	.word	0x000045f0
        /*0770*/ 	.word	0x00000005
        /*0774*/ 	.word	0x00000000
        /*0778*/ 	.short	0x010a
        /*077a*/ 	.byte	0x3f
	.zero		1


	//   ....[111]....
        /*077c*/ 	.word	0x00004670
        /*0780*/ 	.word	0x00000009
        /*0784*/ 	.word	0x00000000
        /*0788*/ 	.short	0x010a
        /*078a*/ 	.byte	0x3f
	.zero		1


	//   ....[112]....
        /*078c*/ 	.word	0x00004700
        /*0790*/ 	.word	0x00000008
        /*0794*/ 	.word	0x00000000
        /*0798*/ 	.short	0x010a
        /*079a*/ 	.byte	0x3f
	.zero		1


	//   ....[113]....
        /*079c*/ 	.word	0x00004790
        /*07a0*/ 	.word	0x00000009
        /*07a4*/ 	.word	0x00000000
        /*07a8*/ 	.short	0x010a
        /*07aa*/ 	.byte	0x3f
	.zero		1


	//   ....[114]....
        /*07ac*/ 	.word	0x00004820
        /*07b0*/ 	.word	0x00000008
        /*07b4*/ 	.word	0x00000000
        /*07b8*/ 	.short	0x010a
        /*07ba*/ 	.byte	0x3f
	.zero		1


	//   ....[115]....
        /*07bc*/ 	.word	0x000048b0
        /*07c0*/ 	.word	0x00000009
        /*07c4*/ 	.word	0x00000000
        /*07c8*/ 	.short	0x010a
        /*07ca*/ 	.byte	0x3f
	.zero		1


	//   ....[116]....
        /*07cc*/ 	.word	0x00004940
        /*07d0*/ 	.word	0x00000008
        /*07d4*/ 	.word	0x00000000
        /*07d8*/ 	.short	0x010a
        /*07da*/ 	.byte	0x3f
	.zero		1


	//   ....[117]....
        /*07dc*/ 	.word	0x000049d0
        /*07e0*/ 	.word	0x00000009
        /*07e4*/ 	.word	0x00000000
        /*07e8*/ 	.short	0x010a
        /*07ea*/ 	.byte	0x3f
	.zero		1


	//   ....[118]....
        /*07ec*/ 	.word	0x00004a60
        /*07f0*/ 	.word	0x00000008
        /*07f4*/ 	.word	0x00000000
        /*07f8*/ 	.short	0x010a
        /*07fa*/ 	.byte	0x3f
	.zero		1


	//   ....[119]....
        /*07fc*/ 	.word	0x00004af0
        /*0800*/ 	.word	0x00000009
        /*0804*/ 	.word	0x00000000
        /*0808*/ 	.short	0x010a
        /*080a*/ 	.byte	0x3f
	.zero		1


	//   ....[120]....
        /*080c*/ 	.word	0x00004b80
        /*0810*/ 	.word	0x00000008
        /*0814*/ 	.word	0x00000000
        /*0818*/ 	.short	0x010a
        /*081a*/ 	.byte	0x3f
	.zero		1


	//   ....[121]....
        /*081c*/ 	.word	0x00004c10
        /*0820*/ 	.word	0x00000009
        /*0824*/ 	.word	0x00000000
        /*0828*/ 	.short	0x010a
        /*082a*/ 	.byte	0x3f
	.zero		1


	//   ....[122]....
        /*082c*/ 	.word	0x00004ca0
        /*0830*/ 	.word	0x00000008
        /*0834*/ 	.word	0x00000000
        /*0838*/ 	.short	0x010a
        /*083a*/ 	.byte	0x3f
	.zero		1


	//   ....[123]....
        /*083c*/ 	.word	0x00004d30
        /*0840*/ 	.word	0x00000009
        /*0844*/ 	.word	0x00000000
        /*0848*/ 	.short	0x010a
        /*084a*/ 	.byte	0x3f
	.zero		1


	//   ....[124]....
        /*084c*/ 	.word	0x00004dc0
        /*0850*/ 	.word	0x00000008
        /*0854*/ 	.word	0x00000000
        /*0858*/ 	.short	0x010a
        /*085a*/ 	.byte	0x3f
	.zero		1


	//   ....[125]....
        /*085c*/ 	.word	0x00004e50
        /*0860*/ 	.word	0x00000009
        /*0864*/ 	.word	0x00000000
        /*0868*/ 	.short	0x010a
        /*086a*/ 	.byte	0x3f
	.zero		1


	//   ....[126]....
        /*086c*/ 	.word	0x00004ee0
        /*0870*/ 	.word	0x00000008
        /*0874*/ 	.word	0x00000000
        /*0878*/ 	.short	0x010a
        /*087a*/ 	.byte	0x3f
	.zero		1


	//   ....[127]....
        /*087c*/ 	.word	0x00004f70
        /*0880*/ 	.word	0x00000009
        /*0884*/ 	.word	0x00000000
        /*0888*/ 	.short	0x010a
        /*088a*/ 	.byte	0x3f
	.zero		1


	//   ....[128]....
        /*088c*/ 	.word	0x00005000
        /*0890*/ 	.word	0x00000008
        /*0894*/ 	.word	0x00000000
        /*0898*/ 	.short	0x010a
        /*089a*/ 	.byte	0x3f
	.zero		1


	//   ....[129]....
        /*089c*/ 	.word	0x00005090
        /*08a0*/ 	.word	0x00000009
        /*08a4*/ 	.word	0x00000000
        /*08a8*/ 	.short	0x010a
        /*08aa*/ 	.byte	0x3f
	.zero		1


	//   ....[130]....
        /*08ac*/ 	.word	0x00005120
        /*08b0*/ 	.word	0x00000008
        /*08b4*/ 	.word	0x00000000
        /*08b8*/ 	.short	0x010a
        /*08ba*/ 	.byte	0x3f
	.zero		1


	//   ....[131]....
        /*08bc*/ 	.word	0x000051b0
        /*08c0*/ 	.word	0x00000009
        /*08c4*/ 	.word	0x00000000
        /*08c8*/ 	.short	0x010a
        /*08ca*/ 	.byte	0x3f
	.zero		1


	//   ....[132]....
        /*08cc*/ 	.word	0x00005240
        /*08d0*/ 	.word	0x00000008
        /*08d4*/ 	.word	0x00000000
        /*08d8*/ 	.short	0x010a
        /*08da*/ 	.byte	0x3f
	.zero		1


	//   ....[133]....
        /*08dc*/ 	.word	0x000052d0
        /*08e0*/ 	.word	0x00000009
        /*08e4*/ 	.word	0x00000000
        /*08e8*/ 	.short	0x010a
        /*08ea*/ 	.byte	0x3f
	.zero		1


	//   ....[134]....
        /*08ec*/ 	.word	0x00005360
        /*08f0*/ 	.word	0x00000008
        /*08f4*/ 	.word	0x00000000
        /*08f8*/ 	.short	0x010a
        /*08fa*/ 	.byte	0x3f
	.zero		1


	//   ....[135]....
        /*08fc*/ 	.word	0x000053f0
        /*0900*/ 	.word	0x00000009
        /*0904*/ 	.word	0x00000000
        /*0908*/ 	.short	0x010a
        /*090a*/ 	.byte	0x3f
	.zero		1


	//   ....[136]....
        /*090c*/ 	.word	0x00005480
        /*0910*/ 	.word	0x00000008
        /*0914*/ 	.word	0x00000000
        /*0918*/ 	.short	0x010a
        /*091a*/ 	.byte	0x3f
	.zero		1


	//   ....[137]....
        /*091c*/ 	.word	0x00005510
        /*0920*/ 	.word	0x00000009
        /*0924*/ 	.word	0x00000000
        /*0928*/ 	.short	0x010a
        /*092a*/ 	.byte	0x3f
	.zero		1


	//   ....[138]....
        /*092c*/ 	.word	0x000055a0
        /*0930*/ 	.word	0x00000008
        /*0934*/ 	.word	0x00000000
        /*0938*/ 	.short	0x010a
        /*093a*/ 	.byte	0x3f
	.zero		1


	//   ....[139]....
        /*093c*/ 	.word	0x00005630
        /*0940*/ 	.word	0x00000009
        /*0944*/ 	.word	0x00000000
        /*0948*/ 	.short	0x010a
        /*094a*/ 	.byte	0x3f
	.zero		1


	//   ....[140]....
        /*094c*/ 	.word	0x000056c0
        /*0950*/ 	.word	0x00000008
        /*0954*/ 	.word	0x00000000
        /*0958*/ 	.short	0x010a
        /*095a*/ 	.byte	0x3f
	.zero		1


	//   ....[141]....
        /*095c*/ 	.word	0x00005750
        /*0960*/ 	.word	0x00000009
        /*0964*/ 	.word	0x00000000
        /*0968*/ 	.short	0x010a
        /*096a*/ 	.byte	0x3f
	.zero		1


	//   ....[142]....
        /*096c*/ 	.word	0x000057e0
        /*0970*/ 	.word	0x00000008
        /*0974*/ 	.word	0x00000000
        /*0978*/ 	.short	0x010a
        /*097a*/ 	.byte	0x3f
	.zero		1


	//   ....[143]....
        /*097c*/ 	.word	0x00005870
        /*0980*/ 	.word	0x00000009
        /*0984*/ 	.word	0x00000000
        /*0988*/ 	.short	0x010a
        /*098a*/ 	.byte	0x3f
	.zero		1


	//   ....[144]....
        /*098c*/ 	.word	0x00005900
        /*0990*/ 	.word	0x00000008
        /*0994*/ 	.word	0x00000000
        /*0998*/ 	.short	0x010a
        /*099a*/ 	.byte	0x3f
	.zero		1


	//   ....[145]....
        /*099c*/ 	.word	0x00005990
        /*09a0*/ 	.word	0x00000009
        /*09a4*/ 	.word	0x00000000
        /*09a8*/ 	.short	0x010a
        /*09aa*/ 	.byte	0x3f
	.zero		1


	//   ....[146]....
        /*09ac*/ 	.word	0x00005a20
        /*09b0*/ 	.word	0x00000008
        /*09b4*/ 	.word	0x00000000
        /*09b8*/ 	.short	0x010a
        /*09ba*/ 	.byte	0x3f
	.zero		1


	//   ....[147]....
        /*09bc*/ 	.word	0x00005ab0
        /*09c0*/ 	.word	0x00000009
        /*09c4*/ 	.word	0x00000000
        /*09c8*/ 	.short	0x010a
        /*09ca*/ 	.byte	0x3f
	.zero		1


	//   ....[148]....
        /*09cc*/ 	.word	0x00005b40
        /*09d0*/ 	.word	0x00000008
        /*09d4*/ 	.word	0x00000000
        /*09d8*/ 	.short	0x010a
        /*09da*/ 	.byte	0x3f
	.zero		1


	//   ....[149]....
        /*09dc*/ 	.word	0x00005bd0
        /*09e0*/ 	.word	0x00000009
        /*09e4*/ 	.word	0x00000000
        /*09e8*/ 	.short	0x010a
        /*09ea*/ 	.byte	0x3f
	.zero		1


	//   ....[150]....
        /*09ec*/ 	.word	0x00005c60
        /*09f0*/ 	.word	0x00000008
        /*09f4*/ 	.word	0x00000000
        /*09f8*/ 	.short	0x010a
        /*09fa*/ 	.byte	0x3f
	.zero		1


	//   ....[151]....
        /*09fc*/ 	.word	0x00005cf0
        /*0a00*/ 	.word	0x00000009
        /*0a04*/ 	.word	0x00000000
        /*0a08*/ 	.short	0x010a
        /*0a0a*/ 	.byte	0x3f
	.zero		1


	//   ....[152]....
        /*0a0c*/ 	.word	0x00005d80
        /*0a10*/ 	.word	0x00000008
        /*0a14*/ 	.word	0x00000000
        /*0a18*/ 	.short	0x010a
        /*0a1a*/ 	.byte	0x3f
	.zero		1


	//   ....[153]....
        /*0a1c*/ 	.word	0x00005e10
        /*0a20*/ 	.word	0x00000009
        /*0a24*/ 	.word	0x00000000
        /*0a28*/ 	.short	0x010a
        /*0a2a*/ 	.byte	0x3f
	.zero		1


	//   ....[154]....
        /*0a2c*/ 	.word	0x00005ea0
        /*0a30*/ 	.word	0x00000008
        /*0a34*/ 	.word	0x00000000
        /*0a38*/ 	.short	0x010a
        /*0a3a*/ 	.byte	0x3f
	.zero		1


	//   ....[155]....
        /*0a3c*/ 	.word	0x00005f30
        /*0a40*/ 	.word	0x00000009
        /*0a44*/ 	.word	0x00000000
        /*0a48*/ 	.short	0x010a
        /*0a4a*/ 	.byte	0x3f
	.zero		1


	//   ....[156]....
        /*0a4c*/ 	.word	0x00005fc0
        /*0a50*/ 	.word	0x00000008
        /*0a54*/ 	.word	0x00000000
        /*0a58*/ 	.short	0x010a
        /*0a5a*/ 	.byte	0x3f
	.zero		1


	//   ....[157]....
        /*0a5c*/ 	.word	0x00006050
        /*0a60*/ 	.word	0x00000009
        /*0a64*/ 	.word	0x00000000
        /*0a68*/ 	.short	0x010a
        /*0a6a*/ 	.byte	0x3f
	.zero		1


	//   ....[158]....
        /*0a6c*/ 	.word	0x000060e0
        /*0a70*/ 	.word	0x00000006
        /*0a74*/ 	.word	0x00000000
        /*0a78*/ 	.short	0x010a
        /*0a7a*/ 	.byte	0x3f
	.zero		1


	//   ....[159]....
        /*0a7c*/ 	.word	0x00006170
        /*0a80*/ 	.word	0x00000003
        /*0a84*/ 	.word	0x00000000
        /*0a88*/ 	.short	0x010a
        /*0a8a*/ 	.byte	0x3f
	.zero		1


	//   ....[160]....
        /*0a8c*/ 	.word	0x000061d0
        /*0a90*/ 	.word	0x00000003
        /*0a94*/ 	.word	0x00000000
        /*0a98*/ 	.short	0x010a
        /*0a9a*/ 	.byte	0x3f
	.zero		1


	//   ....[161]....
        /*0a9c*/ 	.word	0x00006230
        /*0aa0*/ 	.word	0x00000004
        /*0aa4*/ 	.word	0x00000000
        /*0aa8*/ 	.short	0x010a
        /*0aaa*/ 	.byte	0x3f
	.zero		1


	//   ....[162]....
        /*0aac*/ 	.word	0x00006300
        /*0ab0*/ 	.word	0x00000017
        /*0ab4*/ 	.word	0x00000190
        /*0ab8*/ 	.short	0x010a
        /*0aba*/ 	.byte	0x3f
	.zero		1


	//   ....[163]....
        /*0abc*/ 	.word	0x000063d0
        /*0ac0*/ 	.word	0x00000005
        /*0ac4*/ 	.word	0x00000000
        /*0ac8*/ 	.short	0x010a
        /*0aca*/ 	.byte	0x3f
	.zero		1


	//   ....[164]....
        /*0acc*/ 	.word	0x00006420
        /*0ad0*/ 	.word	0x00000009
        /*0ad4*/ 	.word	0x00000000
        /*0ad8*/ 	.short	0x010a
        /*0ada*/ 	.byte	0x3f
	.zero		1


	//   ....[165]....
        /*0adc*/ 	.word	0x00006470
        /*0ae0*/ 	.word	0x00000008
        /*0ae4*/ 	.word	0x00000000
        /*0ae8*/ 	.short	0x010a
        /*0aea*/ 	.byte	0x3f
	.zero		1


	//   ....[166]....
        /*0aec*/ 	.word	0x000064c0
        /*0af0*/ 	.word	0x00000009
        /*0af4*/ 	.word	0x00000000
        /*0af8*/ 	.short	0x010a
        /*0afa*/ 	.byte	0x3f
	.zero		1


	//   ....[167]....
        /*0afc*/ 	.word	0x00006510
        /*0b00*/ 	.word	0x00000008
        /*0b04*/ 	.word	0x00000000
        /*0b08*/ 	.short	0x010a
        /*0b0a*/ 	.byte	0x3f
	.zero		1


	//   ....[168]....
        /*0b0c*/ 	.word	0x00006560
        /*0b10*/ 	.word	0x00000009
        /*0b14*/ 	.word	0x00000000
        /*0b18*/ 	.short	0x010a
        /*0b1a*/ 	.byte	0x3f
	.zero		1


	//   ....[169]....
        /*0b1c*/ 	.word	0x000065b0
        /*0b20*/ 	.word	0x00000008
        /*0b24*/ 	.word	0x00000000
        /*0b28*/ 	.short	0x010a
        /*0b2a*/ 	.byte	0x3f
	.zero		1


	//   ....[170]....
        /*0b2c*/ 	.word	0x00006600
        /*0b30*/ 	.word	0x00000009
        /*0b34*/ 	.word	0x00000000
        /*0b38*/ 	.short	0x010a
        /*0b3a*/ 	.byte	0x3f
	.zero		1


	//   ....[171]....
        /*0b3c*/ 	.word	0x00006650
        /*0b40*/ 	.word	0x00000008
        /*0b44*/ 	.word	0x00000000
        /*0b48*/ 	.short	0x010a
        /*0b4a*/ 	.byte	0x3f
	.zero		1


	//   ....[172]....
        /*0b4c*/ 	.word	0x000066a0
        /*0b50*/ 	.word	0x00000009
        /*0b54*/ 	.word	0x00000000
        /*0b58*/ 	.short	0x010a
        /*0b5a*/ 	.byte	0x3f
	.zero		1


	//   ....[173]....
        /*0b5c*/ 	.word	0x000066f0
        /*0b60*/ 	.word	0x00000008
        /*0b64*/ 	.word	0x00000000
        /*0b68*/ 	.short	0x010a
        /*0b6a*/ 	.byte	0x3f
	.zero		1


	//   ....[174]....
        /*0b6c*/ 	.word	0x00006740
        /*0b70*/ 	.word	0x00000009
        /*0b74*/ 	.word	0x00000000
        /*0b78*/ 	.short	0x010a
        /*0b7a*/ 	.byte	0x3f
	.zero		1


	//   ....[175]....
        /*0b7c*/ 	.word	0x00006790
        /*0b80*/ 	.word	0x00000008
        /*0b84*/ 	.word	0x00000000
        /*0b88*/ 	.short	0x010a
        /*0b8a*/ 	.byte	0x3f
	.zero		1


	//   ....[176]....
        /*0b8c*/ 	.word	0x000067e0
        /*0b90*/ 	.word	0x00000009
        /*0b94*/ 	.word	0x00000000
        /*0b98*/ 	.short	0x010a
        /*0b9a*/ 	.byte	0x3f
	.zero		1


	//   ....[177]....
        /*0b9c*/ 	.word	0x00006830
        /*0ba0*/ 	.word	0x00000008
        /*0ba4*/ 	.word	0x00000000
        /*0ba8*/ 	.short	0x010a
        /*0baa*/ 	.byte	0x3f
	.zero		1


	//   ....[178]....
        /*0bac*/ 	.word	0x00006880
        /*0bb0*/ 	.word	0x00000009
        /*0bb4*/ 	.word	0x00000000
        /*0bb8*/ 	.short	0x010a
        /*0bba*/ 	.byte	0x3f
	.zero		1


	//   ....[179]....
        /*0bbc*/ 	.word	0x000068d0
        /*0bc0*/ 	.word	0x00000008
        /*0bc4*/ 	.word	0x00000000
        /*0bc8*/ 	.short	0x010a
        /*0bca*/ 	.byte	0x3f
	.zero		1


	//   ....[180]....
        /*0bcc*/ 	.word	0x00006920
        /*0bd0*/ 	.word	0x00000009
        /*0bd4*/ 	.word	0x00000000
        /*0bd8*/ 	.short	0x010a
        /*0bda*/ 	.byte	0x3f
	.zero		1


	//   ....[181]....
        /*0bdc*/ 	.word	0x00006970
        /*0be0*/ 	.word	0x00000008
        /*0be4*/ 	.word	0x00000000
        /*0be8*/ 	.short	0x010a
        /*0bea*/ 	.byte	0x3f
	.zero		1


	//   ....[182]....
        /*0bec*/ 	.word	0x000069c0
        /*0bf0*/ 	.word	0x00000009
        /*0bf4*/ 	.word	0x00000000
        /*0bf8*/ 	.short	0x010a
        /*0bfa*/ 	.byte	0x3f
	.zero		1


	//   ....[183]....
        /*0bfc*/ 	.word	0x00006a10
        /*0c00*/ 	.word	0x00000008
        /*0c04*/ 	.word	0x00000000
        /*0c08*/ 	.short	0x010a
        /*0c0a*/ 	.byte	0x3f
	.zero		1


	//   ....[184]....
        /*0c0c*/ 	.word	0x00006a60
        /*0c10*/ 	.word	0x00000009
        /*0c14*/ 	.word	0x00000000
        /*0c18*/ 	.short	0x010a
        /*0c1a*/ 	.byte	0x3f
	.zero		1


	//   ....[185]....
        /*0c1c*/ 	.word	0x00006ab0
        /*0c20*/ 	.word	0x00000008
        /*0c24*/ 	.word	0x00000000
        /*0c28*/ 	.short	0x010a
        /*0c2a*/ 	.byte	0x3f
	.zero		1


	//   ....[186]....
        /*0c2c*/ 	.word	0x00006b00
        /*0c30*/ 	.word	0x00000009
        /*0c34*/ 	.word	0x00000000
        /*0c38*/ 	.short	0x010a
        /*0c3a*/ 	.byte	0x3f
	.zero		1


	//   ....[187]....
        /*0c3c*/ 	.word	0x00006b50
        /*0c40*/ 	.word	0x00000008
        /*0c44*/ 	.word	0x00000000
        /*0c48*/ 	.short	0x010a
        /*0c4a*/ 	.byte	0x3f
	.zero		1


	//   ....[188]....
        /*0c4c*/ 	.word	0x00006ba0
        /*0c50*/ 	.word	0x00000009
        /*0c54*/ 	.word	0x00000000
        /*0c58*/ 	.short	0x010a
        /*0c5a*/ 	.byte	0x3f
	.zero		1


	//   ....[189]....
        /*0c5c*/ 	.word	0x00006bf0
        /*0c60*/ 	.word	0x00000008
        /*0c64*/ 	.word	0x00000000
        /*0c68*/ 	.short	0x010a
        /*0c6a*/ 	.byte	0x3f
	.zero		1


	//   ....[190]....
        /*0c6c*/ 	.word	0x00006c40
        /*0c70*/ 	.word	0x00000009
        /*0c74*/ 	.word	0x00000000
        /*0c78*/ 	.short	0x010a
        /*0c7a*/ 	.byte	0x3f
	.zero		1


	//   ....[191]....
        /*0c7c*/ 	.word	0x00006c90
        /*0c80*/ 	.word	0x00000008
        /*0c84*/ 	.word	0x00000000
        /*0c88*/ 	.short	0x010a
        /*0c8a*/ 	.byte	0x3f
	.zero		1


	//   ....[192]....
        /*0c8c*/ 	.word	0x00006ce0
        /*0c90*/ 	.word	0x00000009
        /*0c94*/ 	.word	0x00000000
        /*0c98*/ 	.short	0x010a
        /*0c9a*/ 	.byte	0x3f
	.zero		1


	//   ....[193]....
        /*0c9c*/ 	.word	0x00006d30
        /*0ca0*/ 	.word	0x00000008
        /*0ca4*/ 	.word	0x00000000
        /*0ca8*/ 	.short	0x010a
        /*0caa*/ 	.byte	0x3f
	.zero		1


	//   ....[194]....
        /*0cac*/ 	.word	0x00006d80
        /*0cb0*/ 	.word	0x00000009
        /*0cb4*/ 	.word	0x00000000
        /*0cb8*/ 	.short	0x010a
        /*0cba*/ 	.byte	0x3f
	.zero		1


	//   ....[195]....
        /*0cbc*/ 	.word	0x00006dd0
        /*0cc0*/ 	.word	0x00000008
        /*0cc4*/ 	.word	0x00000000
        /*0cc8*/ 	.short	0x010a
        /*0cca*/ 	.byte	0x3f
	.zero		1


	//   ....[196]....
        /*0ccc*/ 	.word	0x00006e20
        /*0cd0*/ 	.word	0x00000009
        /*0cd4*/ 	.word	0x00000000
        /*0cd8*/ 	.short	0x010a
        /*0cda*/ 	.byte	0x3f
	.zero		1


	//   ....[197]....
        /*0cdc*/ 	.word	0x00006e70
        /*0ce0*/ 	.word	0x00000008
        /*0ce4*/ 	.word	0x00000000
        /*0ce8*/ 	.short	0x010a
        /*0cea*/ 	.byte	0x3f
	.zero		1


	//   ....[198]....
        /*0cec*/ 	.word	0x00006ec0
        /*0cf0*/ 	.word	0x00000009
        /*0cf4*/ 	.word	0x00000000
        /*0cf8*/ 	.short	0x010a
        /*0cfa*/ 	.byte	0x3f
	.zero		1


	//   ....[199]....
        /*0cfc*/ 	.word	0x00006f10
        /*0d00*/ 	.word	0x00000008
        /*0d04*/ 	.word	0x00000000
        /*0d08*/ 	.short	0x010a
        /*0d0a*/ 	.byte	0x3f
	.zero		1


	//   ....[200]....
        /*0d0c*/ 	.word	0x00006f60
        /*0d10*/ 	.word	0x00000009
        /*0d14*/ 	.word	0x00000000
        /*0d18*/ 	.short	0x010a
        /*0d1a*/ 	.byte	0x3f
	.zero		1


	//   ....[201]....
        /*0d1c*/ 	.word	0x00006fb0
        /*0d20*/ 	.word	0x00000008
        /*0d24*/ 	.word	0x00000000
        /*0d28*/ 	.short	0x010a
        /*0d2a*/ 	.byte	0x3f
	.zero		1


	//   ....[202]....
        /*0d2c*/ 	.word	0x00007000
        /*0d30*/ 	.word	0x00000009
        /*0d34*/ 	.word	0x00000000
        /*0d38*/ 	.short	0x010a
        /*0d3a*/ 	.byte	0x3f
	.zero		1


	//   ....[203]....
        /*0d3c*/ 	.word	0x00007050
        /*0d40*/ 	.word	0x00000008
        /*0d44*/ 	.word	0x00000000
        /*0d48*/ 	.short	0x010a
        /*0d4a*/ 	.byte	0x3f
	.zero		1


	//   ....[204]....
        /*0d4c*/ 	.word	0x000070a0
        /*0d50*/ 	.word	0x00000009
        /*0d54*/ 	.word	0x00000000
        /*0d58*/ 	.short	0x010a
        /*0d5a*/ 	.byte	0x3f
	.zero		1


	//   ....[205]....
        /*0d5c*/ 	.word	0x000070f0
        /*0d60*/ 	.word	0x00000008
        /*0d64*/ 	.word	0x00000000
        /*0d68*/ 	.short	0x010a
        /*0d6a*/ 	.byte	0x3f
	.zero		1


	//   ....[206]....
        /*0d6c*/ 	.word	0x00007140
        /*0d70*/ 	.word	0x00000009
        /*0d74*/ 	.word	0x00000000
        /*0d78*/ 	.short	0x010a
        /*0d7a*/ 	.byte	0x3f
	.zero		1


	//   ....[207]....
        /*0d7c*/ 	.word	0x00007190
        /*0d80*/ 	.word	0x00000008
        /*0d84*/ 	.word	0x00000000
        /*0d88*/ 	.short	0x010a
        /*0d8a*/ 	.byte	0x3f
	.zero		1


	//   ....[208]....
        /*0d8c*/ 	.word	0x000071e0
        /*0d90*/ 	.word	0x00000009
        /*0d94*/ 	.word	0x00000000
        /*0d98*/ 	.short	0x010a
        /*0d9a*/ 	.byte	0x3f
	.zero		1


	//   ....[209]....
        /*0d9c*/ 	.word	0x00007230
        /*0da0*/ 	.word	0x00000008
        /*0da4*/ 	.word	0x00000000
        /*0da8*/ 	.short	0x010a
        /*0daa*/ 	.byte	0x3f
	.zero		1


	//   ....[210]....
        /*0dac*/ 	.word	0x00007280
        /*0db0*/ 	.word	0x00000009
        /*0db4*/ 	.word	0x00000000
        /*0db8*/ 	.short	0x010a
        /*0dba*/ 	.byte	0x3f
	.zero		1


	//   ....[211]....
        /*0dbc*/ 	.word	0x000072d0
        /*0dc0*/ 	.word	0x00000006
        /*0dc4*/ 	.word	0x00000000
        /*0dc8*/ 	.short	0x010a
        /*0dca*/ 	.byte	0x3f
	.zero		1


	//----- nvinfo : EIATTR_NUM_MBARRIERS
	.align		4
.L_35:
        /*0dcc*/ 	.byte	0x03, 0x38
        /*0dce*/ 	.short	0x0066


	//----- nvinfo : EIATTR_EXIT_INSTR_OFFSETS
	.align		4
        /*0dd0*/ 	.byte	0x04, 0x1c
        /*0dd2*/ 	.short	(.L_37 - .L_36)


	//   ....[0]....
.L_36:
        /*0dd4*/ 	.word	0x00000fc0


	//   ....[1]....
        /*0dd8*/ 	.word	0x000017d0


	//   ....[2]....
        /*0ddc*/ 	.word	0x00003290


	//   ....[3]....
        /*0de0*/ 	.word	0x000037f0


	//   ....[4]....
        /*0de4*/ 	.word	0x000061c0


	//----- nvinfo : EIATTR_MAX_THREADS
	.align		4
.L_37:
        /*0de8*/ 	.byte	0x04, 0x05
        /*0dea*/ 	.short	(.L_39 - .L_38)
.L_38:
        /*0dec*/ 	.word	0x00000180
        /*0df0*/ 	.word	0x00000001
        /*0df4*/ 	.word	0x00000001


	//----- nvinfo : EIATTR_CRS_STACK_SIZE
	.align		4
.L_39:
        /*0df8*/ 	.byte	0x04, 0x1e
        /*0dfa*/ 	.short	(.L_41 - .L_40)
.L_40:
        /*0dfc*/ 	.word	0x00000000


	//----- nvinfo : EIATTR_CBANK_PARAM_SIZE
	.align		4
.L_41:
        /*0e00*/ 	.byte	0x03, 0x19
        /*0e02*/ 	.short	0x0470


	//----- nvinfo : EIATTR_PARAM_CBANK
	.align		4
        /*0e04*/ 	.byte	0x04, 0x0a
        /*0e06*/ 	.short	(.L_43 - .L_42)
	.align		4
.L_42:
        /*0e08*/ 	.word	index@(.nv.constant0._ZN7cutlass13device_kernelINS_4gemm6kernel13GemmUniversalIN4cute5tupleIJiiiiEEENS1_10collective13CollectiveMmaINS1_34MainloopSm90TmaGmmaWarpSpecializedILi50ENS5_IJNS4_1CILi2EEENSA_ILi1EEESC_EEENS1_35KernelTmaWarpSpecializedCooperativeEEENS5_IJNSA_ILi128EEENSA_ILi16EEENSA_ILi32EEEEEEaNS5_IJlSC_lEEEaSK_NS4_8TiledMMAINS4_8MMA_AtomIJNS4_4SM904GMMA26MMA_64x16x32_S32S8S8_SS_TNEEEENS4_6LayoutISD_NS5_IJSC_NSA_ILi0EEESS_EEEEENS5_IJNS4_10UnderscoreESV_SV_EEEEENS4_13SM90_TMA_LOADENS4_14ComposedLayoutINS4_7SwizzleILi1ELi4ELi3EEENS4_18smem_ptr_flag_bitsILi8EEENSR_INS5_IJNSA_ILi8EEESI_EEENS5_IJSI_SC_EEEEEEEvNS4_8identityENS4_23SM90_TMA_LOAD_MULTICASTES18_vS19_EENS_8epilogue10collective6detail29Sm90TmaWarpSpecializedAdapterINS1D_15DefaultEpilogueIaSK_SK_NS1C_6thread17LinearCombinationIaLi1EiiLNS1H_9ScaleType4KindE0ELNS_15FloatRoundStyleE2EaEENS1_15EpilogueDefaultEEEEEvvEEEEvNT_6ParamsE)
        /*0e0c*/ 	.short	0x0210
        /*0e0e*/ 	.short	0x0470


	//----- nvinfo : EIATTR_SW_WAR
	.align		4
.L_43:
        /*0e10*/ 	.byte	0x04, 0x36
        /*0e12*/ 	.short	(.L_45 - .L_44)
.L_44:
        /*0e14*/ 	.word	0x00000008
.L_45:


//--------------------- .nv.callgraph             --------------------------
	.section	.nv.callgraph,"",@"SHT_CUDA_CALLGRAPH"
	.align	4
	.sectionentsize	8
	.align		4
        /*0000*/ 	.word	0x00000000
	.align		4
        /*0004*/ 	.word	0xffffffff
	.align		4
        /*0008*/ 	.word	index@(_ZN7cutlass13device_kernelINS_4gemm6kernel13GemmUniversalIN4cute5tupleIJiiiiEEENS1_10collective13CollectiveMmaINS1_34MainloopSm90TmaGmmaWarpSpecializedILi50ENS5_IJNS4_1CILi2EEENSA_ILi1EEESC_EEENS1_35KernelTmaWarpSpecializedCooperativeEEENS5_IJNSA_ILi128EEENSA_ILi16EEENSA_ILi32EEEEEEaNS5_IJlSC_lEEEaSK_NS4_8TiledMMAINS4_8MMA_AtomIJNS4_4SM904GMMA26MMA_64x16x32_S32S8S8_SS_TNEEEENS4_6LayoutISD_NS5_IJSC_NSA_ILi0EEESS_EEEEENS5_IJNS4_10UnderscoreESV_SV_EEEEENS4_13SM90_TMA_LOADENS4_14ComposedLayoutINS4_7SwizzleILi1ELi4ELi3EEENS4_18smem_ptr_flag_bitsILi8EEENSR_INS5_IJNSA_ILi8EEESI_EEENS5_IJSI_SC_EEEEEEEvNS4_8identityENS4_23SM90_TMA_LOAD_MULTICASTES18_vS19_EENS_8epilogue10collective6detail29Sm90TmaWarpSpecializedAdapterINS1D_15DefaultEpilogueIaSK_SK_NS1C_6thread17LinearCombinationIaLi1EiiLNS1H_9ScaleType4KindE0ELNS_15FloatRoundStyleE2EaEENS1_15EpilogueDefaultEEEEEvvEEEEvNT_6ParamsE)
	.align		4
        /*000c*/ 	.word	index@(__assertfail)
	.align		4
        /*0010*/ 	.word	0x00000000
	.align		4
        /*0014*/ 	.word	0xfffffffe
	.align		4
        /*0018*/ 	.word	0x00000000
	.align		4
        /*001c*/ 	.word	0xfffffffd
	.align		4
        /*0020*/ 	.word	0x00000000
	.align		4
        /*0024*/ 	.word	0xfffffffc


//--------------------- .nv.constant4             --------------------------
	.section	.nv.constant4,"a",@progbits
	.align	8
	.align		8
.nv.constant4:
        /*0000*/ 	.dword	__assertfail
	.align		8
        /*0008*/ 	.dword	__unnamed_1
	.align		8
        /*0010*/ 	.dword	_ZN39_INTERNAL_6a5b35a9_4_k_cu_a911c0f3_82104cuda3std3__45__cpo5beginE
	.align		8
        /*0018*/ 	.dword	_ZN39_INTERNAL_6a5b35a9_4_k_cu_a911c0f3_82104cuda3std3__45__cpo3endE
	.align		8
        /*0020*/ 	.dword	_ZN39_INTERNAL_6a5b35a9_4_k_cu_a911c0f3_82104cuda3std3__45__cpo6cbeginE
	.align		8
        /*0028*/ 	.dword	_ZN39_INTERNAL_6a5b35a9_4_k_cu_a911c0f3_82104cuda3std3__45__cpo4cendE
	.align		8
        /*0030*/ 	.dword	_ZN39_INTERNAL_6a5b35a9_4_k_cu_a911c0f3_82104cuda3std3__441_GLOBAL__N__6a5b35a9_4_k_cu_a911c0f3_82106ignoreE
	.align		8
        /*0038*/ 	.dword	_ZN39_INTERNAL_6a5b35a9_4_k_cu_a911c0f3_82104cuda3std3__419piecewise_constructE
	.align		8
        /*0040*/ 	.dword	_ZN39_INTERNAL_6a5b35a9_4_k_cu_a911c0f3_82104cuda3std3__48in_placeE
	.align		8
        /*0048*/ 	.dword	_ZN39_INTERNAL_6a5b35a9_4_k_cu_a911c0f3_82104cuda3std6ranges3__45__cpo4swapE
	.align		8
        /*0050*/ 	.dword	_ZN39_INTERNAL_6a5b35a9_4_k_cu_a911c0f3_82104cuda3std6ranges3__45__cpo9iter_moveE
	.align		8
        /*0058*/ 	.dword	_ZN39_INTERNAL_6a5b35a9_4_k_cu_a911c0f3_82104cute7productE
	.align		8
        /*0060*/ 	.dword	_ZN39_INTERNAL_6a5b35a9_4_k_cu_a911c0f3_82104cute1_E
	.align		8
        /*0068*/ 	.dword	$str$22
	.align		8
        /*0070*/ 	.dword	$str$23


//--------------------- .text._ZN7cutlass13device_kernelINS_4gemm6kernel13GemmUniversalIN4cute5tupleIJiiiiEEENS1_10collective13CollectiveMmaINS1_34MainloopSm90TmaGmmaWarpSpecializedILi50ENS5_IJNS4_1CILi2EEENSA_ILi1EEESC_EEENS1_35KernelTmaWarpSpecializedCooperativeEEENS5_IJNSA_ILi128EEENSA_ILi16EEENSA_ILi32EEEEEEaNS5_IJlSC_lEEEaSK_NS4_8TiledMMAINS4_8MMA_AtomIJNS4_4SM904GMMA26MMA_64x16x32_S32S8S8_SS_TNEEEENS4_6LayoutISD_NS5_IJSC_NSA_ILi0EEESS_EEEEENS5_IJNS4_10UnderscoreESV_SV_EEEEENS4_13SM90_TMA_LOADENS4_14ComposedLayoutINS4_7SwizzleILi1ELi4ELi3EEENS4_18smem_ptr_flag_bitsILi8EEENSR_INS5_IJNSA_ILi8EEESI_EEENS5_IJSI_SC_EEEEEEEvNS4_8identityENS4_23SM90_TMA_LOAD_MULTICASTES18_vS19_EENS_8epilogue10collective6detail29Sm90TmaWarpSpecializedAdapterINS1D_15DefaultEpilogueIaSK_SK_NS1C_6thread17LinearCombinationIaLi1EiiLNS1H_9ScaleType4KindE0ELNS_15FloatRoundStyleE2EaEENS1_15EpilogueDefaultEEEEEvvEEEEvNT_6ParamsE --------------------------
	.section	.text._ZN7cutlass13device_kernelINS_4gemm6kernel13GemmUniversalIN4cute5tupleIJiiiiEEENS1_10collective13CollectiveMmaINS1_34MainloopSm90TmaGmmaWarpSpecializedILi50ENS5_IJNS4_1CILi2EEENSA_ILi1EEESC_EEENS1_35KernelTmaWarpSpecializedCooperativeEEENS5_IJNSA_ILi128EEENSA_ILi16EEENSA_ILi32EEEEEEaNS5_IJlSC_lEEEaSK_NS4_8TiledMMAINS4_8MMA_AtomIJNS4_4SM904GMMA26MMA_64x16x32_S32S8S8_SS_TNEEEENS4_6LayoutISD_NS5_IJSC_NSA_ILi0EEESS_EEEEENS5_IJNS4_10UnderscoreESV_SV_EEEEENS4_13SM90_TMA_LOADENS4_14ComposedLayoutINS4_7SwizzleILi1ELi4ELi3EEENS4_18smem_ptr_flag_bitsILi8EEENSR_INS5_IJNSA_ILi8EEESI_EEENS5_IJSI_SC_EEEEEEEvNS4_8identityENS4_23SM90_TMA_LOAD_MULTICASTES18_vS19_EENS_8epilogue10collective6detail29Sm90TmaWarpSpecializedAdapterINS1D_15DefaultEpilogueIaSK_SK_NS1C_6thread17LinearCombinationIaLi1EiiLNS1H_9ScaleType4KindE0ELNS_15FloatRoundStyleE2EaEENS1_15EpilogueDefaultEEEEEvvEEEEvNT_6ParamsE,"ax",@progbits
	.align	128
.text._ZN7cutlass13device_kernelINS_4gemm6kernel13GemmUniversalIN4cute5tupleIJiiiiEEENS1_10collective13CollectiveMmaINS1_34MainloopSm90TmaGmmaWarpSpecializedILi50ENS5_IJNS4_1CILi2EEENSA_ILi1EEESC_EEENS1_35KernelTmaWarpSpecializedCooperativeEEENS5_IJNSA_ILi128EEENSA_ILi16EEENSA_ILi32EEEEEEaNS5_IJlSC_lEEEaSK_NS4_8TiledMMAINS4_8MMA_AtomIJNS4_4SM904GMMA26MMA_64x16x32_S32S8S8_SS_TNEEEENS4_6LayoutISD_NS5_IJSC_NSA_ILi0EEESS_EEEEENS5_IJNS4_10UnderscoreESV_SV_EEEEENS4_13SM90_TMA_LOADENS4_14ComposedLayoutINS4_7SwizzleILi1ELi4ELi3EEENS4_18smem_ptr_flag_bitsILi8EEENSR_INS5_IJNSA_ILi8EEESI_EEENS5_IJSI_SC_EEEEEEEvNS4_8identityENS4_23SM90_TMA_LOAD_MULTICASTES18_vS19_EENS_8epilogue10collective6detail29Sm90TmaWarpSpecializedAdapterINS1D_15DefaultEpilogueIaSK_SK_NS1C_6thread17LinearCombinationIaLi1EiiLNS1H_9ScaleType4KindE0ELNS_15FloatRoundStyleE2EaEENS1_15EpilogueDefaultEEEEEvvEEEEvNT_6ParamsE:
        .type           _ZN7cutlass13device_kernelINS_4gemm6kernel13GemmUniversalIN4cute5tupleIJiiiiEEENS1_10collective13CollectiveMmaINS1_34MainloopSm90TmaGmmaWarpSpecializedILi50ENS5_IJNS4_1CILi2EEENSA_ILi1EEESC_EEENS1_35KernelTmaWarpSpecializedCooperativeEEENS5_IJNSA_ILi128EEENSA_ILi16EEENSA_ILi32EEEEEEaNS5_IJlSC_lEEEaSK_NS4_8TiledMMAINS4_8MMA_AtomIJNS4_4SM904GMMA26MMA_64x16x32_S32S8S8_SS_TNEEEENS4_6LayoutISD_NS5_IJSC_NSA_ILi0EEESS_EEEEENS5_IJNS4_10UnderscoreESV_SV_EEEEENS4_13SM90_TMA_LOADENS4_14ComposedLayoutINS4_7SwizzleILi1ELi4ELi3EEENS4_18smem_ptr_flag_bitsILi8EEENSR_INS5_IJNSA_ILi8EEESI_EEENS5_IJSI_SC_EEEEEEEvNS4_8identityENS4_23SM90_TMA_LOAD_MULTICASTES18_vS19_EENS_8epilogue10collective6detail29Sm90TmaWarpSpecializedAdapterINS1D_15DefaultEpilogueIaSK_SK_NS1C_6thread17LinearCombinationIaLi1EiiLNS1H_9ScaleType4KindE0ELNS_15FloatRoundStyleE2EaEENS1_15EpilogueDefaultEEEEEvvEEEEvNT_6ParamsE,@function
        .size           _ZN7cutlass13device_kernelINS_4gemm6kernel13GemmUniversalIN4cute5tupleIJiiiiEEENS1_10collective13CollectiveMmaINS1_34MainloopSm90TmaGmmaWarpSpecializedILi50ENS5_IJNS4_1CILi2EEENSA_ILi1EEESC_EEENS1_35KernelTmaWarpSpecializedCooperativeEEENS5_IJNSA_ILi128EEENSA_ILi16EEENSA_ILi32EEEEEEaNS5_IJlSC_lEEEaSK_NS4_8TiledMMAINS4_8MMA_AtomIJNS4_4SM904GMMA26MMA_64x16x32_S32S8S8_SS_TNEEEENS4_6LayoutISD_NS5_IJSC_NSA_ILi0EEESS_EEEEENS5_IJNS4_10UnderscoreESV_SV_EEEEENS4_13SM90_TMA_LOADENS4_14ComposedLayoutINS4_7SwizzleILi1ELi4ELi3EEENS4_18smem_ptr_flag_bitsILi8EEENSR_INS5_IJNSA_ILi8EEESI_EEENS5_IJSI_SC_EEEEEEEvNS4_8identityENS4_23SM90_TMA_LOAD_MULTICASTES18_vS19_EENS_8epilogue10collective6detail29Sm90TmaWarpSpecializedAdapterINS1D_15DefaultEpilogueIaSK_SK_NS1C_6thread17LinearCombinationIaLi1EiiLNS1H_9ScaleType4KindE0ELNS_15FloatRoundStyleE2EaEENS1_15EpilogueDefaultEEEEEvvEEEEvNT_6ParamsE,(.L_x_182 - _ZN7cutlass13device_kernelINS_4gemm6kernel13GemmUniversalIN4cute5tupleIJiiiiEEENS1_10collective13CollectiveMmaINS1_34MainloopSm90TmaGmmaWarpSpecializedILi50ENS5_IJNS4_1CILi2EEENSA_ILi1EEESC_EEENS1_35KernelTmaWarpSpecializedCooperativeEEENS5_IJNSA_ILi128EEENSA_ILi16EEENSA_ILi32EEEEEEaNS5_IJlSC_lEEEaSK_NS4_8TiledMMAINS4_8MMA_AtomIJNS4_4SM904GMMA26MMA_64x16x32_S32S8S8_SS_TNEEEENS4_6LayoutISD_NS5_IJSC_NSA_ILi0EEESS_EEEEENS5_IJNS4_10UnderscoreESV_SV_EEEEENS4_13SM90_TMA_LOADENS4_14ComposedLayoutINS4_7SwizzleILi1ELi4ELi3EEENS4_18smem_ptr_flag_bitsILi8EEENSR_INS5_IJNSA_ILi8EEESI_EEENS5_IJSI_SC_EEEEEEEvNS4_8identityENS4_23SM90_TMA_LOAD_MULTICASTES18_vS19_EENS_8epilogue10collective6detail29Sm90TmaWarpSpecializedAdapterINS1D_15DefaultEpilogueIaSK_SK_NS1C_6thread17LinearCombinationIaLi1EiiLNS1H_9ScaleType4KindE0ELNS_15FloatRoundStyleE2EaEENS1_15EpilogueDefaultEEEEEvvEEEEvNT_6ParamsE)
        .other          _ZN7cutlass13device_kernelINS_4gemm6kernel13GemmUniversalIN4cute5tupleIJiiiiEEENS1_10collective13CollectiveMmaINS1_34MainloopSm90TmaGmmaWarpSpecializedILi50ENS5_IJNS4_1CILi2EEENSA_ILi1EEESC_EEENS1_35KernelTmaWarpSpecializedCooperativeEEENS5_IJNSA_ILi128EEENSA_ILi16EEENSA_ILi32EEEEEEaNS5_IJlSC_lEEEaSK_NS4_8TiledMMAINS4_8MMA_AtomIJNS4_4SM904GMMA26MMA_64x16x32_S32S8S8_SS_TNEEEENS4_6LayoutISD_NS5_IJSC_NSA_ILi0EEESS_EEEEENS5_IJNS4_10UnderscoreESV_SV_EEEEENS4_13SM90_TMA_LOADENS4_14ComposedLayoutINS4_7SwizzleILi1ELi4ELi3EEENS4_18smem_ptr_flag_bitsILi8EEENSR_INS5_IJNSA_ILi8EEESI_EEENS5_IJSI_SC_EEEEEEEvNS4_8identityENS4_23SM90_TMA_LOAD_MULTICASTES18_vS19_EENS_8epilogue10collective6detail29Sm90TmaWarpSpecializedAdapterINS1D_15DefaultEpilogueIaSK_SK_NS1C_6thread17LinearCombinationIaLi1EiiLNS1H_9ScaleType4KindE0ELNS_15FloatRoundStyleE2EaEENS1_15EpilogueDefaultEEEEEvvEEEEvNT_6ParamsE,@"STO_CUDA_ENTRY STV_DEFAULT"
_ZN7cutlass13device_kernelINS_4gemm6kernel13GemmUniversalIN4cute5tupleIJiiiiEEENS1_10collective13CollectiveMmaINS1_34MainloopSm90TmaGmmaWarpSpecializedILi50ENS5_IJNS4_1CILi2EEENSA_ILi1EEESC_EEENS1_35KernelTmaWarpSpecializedCooperativeEEENS5_IJNSA_ILi128EEENSA_ILi16EEENSA_ILi32EEEEEEaNS5_IJlSC_lEEEaSK_NS4_8TiledMMAINS4_8MMA_AtomIJNS4_4SM904GMMA26MMA_64x16x32_S32S8S8_SS_TNEEEENS4_6LayoutISD_NS5_IJSC_NSA_ILi0EEESS_EEEEENS5_IJNS4_10UnderscoreESV_SV_EEEEENS4_13SM90_TMA_LOADENS4_14ComposedLayoutINS4_7SwizzleILi1ELi4ELi3EEENS4_18smem_ptr_flag_bitsILi8EEENSR_INS5_IJNSA_ILi8EEESI_EEENS5_IJSI_SC_EEEEEEEvNS4_8identityENS4_23SM90_TMA_LOAD_MULTICASTES18_vS19_EENS_8epilogue10collective6detail29Sm90TmaWarpSpecializedAdapterINS1D_15DefaultEpilogueIaSK_SK_NS1C_6thread17LinearCombinationIaLi1EiiLNS1H_9ScaleType4KindE0ELNS_15FloatRoundStyleE2EaEENS1_15EpilogueDefaultEEEEEvvEEEEvNT_6ParamsE:
[----:B------:R-:W0:Y:S01]  /*0000*/  LDC R1, c[0x0][0x28] ;  /* 0x00000a00ff017b82 */ /* 0x000e220000000800 */
[----:B------:R-:W1:Y:S01]  /*0010*/  S2R R3, SR_TID.X ;  /* 0x0000000000037919 */ /* 0x000e620000002100 */
[----:B------:R-:W-:Y:S01]  /*0020*/  ELECT P0, URZ, PT ;  /* 0x00000000003f782f */ /* 0x000fe20003800000 */
[----:B------:R-:W-:Y:S01]  /*0030*/  BSSY B0, `(.L_x_0) ;  /* 0x000000f000007945 */ /* 0x000fe20003800000 */
[--C-:B-1----:R-:W-:Y:S02]  /*0040*/  SHF.R.U32.HI R0, RZ, 0x5, R3.reuse ;  /* 0x00000005ff007819 */ /* 0x102fe40000011603 */
[----:B------:R-:W-:-:S03]  /*0050*/  SHF.R.U32.HI R8, RZ, 0x7, R3 ;  /* 0x00000007ff087819 */ /* 0x000fc60000011603 */
[----:B------:R-:W1:Y:S04]  /*0060*/  SHFL.IDX PT, R2, R0, RZ, 0x1f ;  /* 0x00001fff00027589 */ /* 0x000e6800000e0000 */
[----:B------:R2:W3:Y:S01]  /*0070*/  SHFL.IDX PT, R5, R8, RZ, 0x1f ;  /* 0x00001fff08057589 */ /* 0x0004e200000e0000 */
[----:B-1----:R-:W-:-:S13]  /*0080*/  ISETP.NE.OR P0, PT, R2, RZ, !P0 ;  /* 0x000000ff0200720c */ /* 0x002fda0004705670 */
[----:B0-23--:R-:W-:Y:S05]  /*0090*/  @P0 BRA `(.L_x_1) ;  /* 0x0000000000200947 */ /* 0x00dfea0003800000 */
[----:B------:R-:W-:Y:S02]  /*00a0*/  ULDC.64 UR4, c[0x0][0x198] ;  /* 0x0000660000047ab9 */ /* 0x000fe40000000a00 */
[----:B------:R-:W-:Y:S02]  /*00b0*/  UIADD3 UR6, UP0, UR4, 0xf0, URZ ;  /* 0x000000f004067890 */ /* 0x000fe4000ff1e03f */
[----:B------:R-:W-:Y:S02]  /*00c0*/  UIADD3 UR4, UP1, UR4, 0x1f0, URZ ;  /* 0x000001f004047890 */ /* 0x000fe4000ff3e03f */
[----:B------:R-:W-:Y:S02]  /*00d0*/  UIADD3.X UR7, URZ, UR5, URZ, UP0, !UPT ;  /* 0x000000053f077290 */ /* 0x000fe400087fe43f */
[----:B------:R-:W-:-:S07]  /*00e0*/  UIADD3.X UR5, URZ, UR5, URZ, UP1, !UPT ;  /* 0x000000053f057290 */ /* 0x000fce0008ffe43f */
[----:B------:R0:W-:Y:S02]  /*00f0*/  UTMACCTL.PF [UR6] ;  /* 0x00000000060079b9 */ /* 0x0001e40008040000 */
[----:B------:R0:W-:Y:S02]  /*0100*/  UTMACCTL.PF [UR4] ;  /* 0x00000000040079b9 */ /* 0x0001e40008040000 */
[----:B0-----:R-:W-:Y:S01]  /*0110*/  NOP ;  /* 0x0000000000007918 */ /* 0x001fe20000000000 */
.L_x_1:
[----:B------:R-:W-:Y:S05]  /*0120*/  BSYNC B0 ;  /* 0x0000000000007941 */ /* 0x000fea0003800000 */
.L_x_0:
[----:B------:R-:W0:Y:S02]  /*0130*/  SHFL.IDX PT, R6, R0, RZ, 0x1f ;  /* 0x00001fff00067589 */ /* 0x000e2400000e0000 */
[----:B0-----:R-:W-:-:S13]  /*0140*/  ISETP.NE.AND P0, PT, R6, RZ, PT ;  /* 0x000000ff0600720c */ /* 0x001fda0003f05270 */
[----:B------:R-:W-:Y:S05]  /*0150*/  @P0 BRA `(.L_x_2) ;  /* 0x0000000400d40947 */ /* 0x000fea0003800000 */
[----:B------:R-:W-:Y:S01]  /*0160*/  ELECT P0, URZ, PT ;  /* 0x00000000003f782f */ /* 0x000fe20003800000 */
[----:B------:R-:W-:-:S12]  /*0170*/  BSSY B0, `(.L_x_2) ;  /* 0x0000073000007945 */ /* 0x000fd80003800000 */
[----:B------:R-:W-:Y:S05]  /*0180*/  @!P0 BRA `(.L_x_3) ;  /* 0x0000000400c48947 */ /* 0x000fea0003800000 */
[----:B------:R-:W0:Y:S01]  /*0190*/  S2UR UR8, SR_CgaCtaId ;  /* 0x00000000000879c3 */ /* 0x000e220000008800 */
[----:B------:R-:W-:Y:S01]  /*01a0*/  UMOV UR4, 0x400 ;  /* 0x0000040000047882 */ /* 0x000fe20000000000 */
[----:B------:R-:W-:Y:S01]  /*01b0*/  UMOV UR5, 0x1 ;  /* 0x0000000100057882 */ /* 0x000fe20000000000 */
[----:B------:R-:W-:Y:S02]  /*01c0*/  UMOV UR6, 0x4 ;  /* 0x0000000400067882 */ /* 0x000fe40000000000 */
[----:B------:R-:W-:-:S04]  /*01d0*/  UIADD3 UR6, -UR6, 0x100000, URZ ;  /* 0x0010000006067890 */ /* 0x000fc8000fffe13f */
[----:B------:R-:W-:Y:S02]  /*01e0*/  USHF.L.U32 UR7, UR6, 0xb, URZ ;  /* 0x0000000b06077899 */ /* 0x000fe4000800063f */
[----:B------:R-:W-:Y:S02]  /*01f0*/  USHF.L.U32 UR6, UR6, 0x1, URZ ;  /* 0x0000000106067899 */ /* 0x000fe4000800063f */
[----:B0-----:R-:W-:Y:S02]  /*0200*/  ULEA UR8, UR8, UR4, 0x18 ;  /* 0x0000000408087291 */ /* 0x001fe4000f8ec03f */
[----:B------:R-:W-:-:S04]  /*0210*/  UIADD3 UR4, -UR5, 0x100000, URZ ;  /* 0x0010000005047890 */ /* 0x000fc8000fffe13f */
[----:B------:R-:W-:Y:S02]  /*0220*/  USHF.L.U32 UR5, UR4, 0xb, URZ ;  /* 0x0000000b04057899 */ /* 0x000fe4000800063f */
[----:B------:R-:W-:Y:S01]  /*0230*/  USHF.L.U32 UR4, UR4, 0x1, URZ ;  /* 0x0000000104047899 */ /* 0x000fe2000800063f */
[----:B------:R-:W0:Y:S11]  /*0240*/  FENCE.VIEW.ASYNC.S ;  /* 0x00000000000073c6 */ /* 0x000e360000000000 */
[----:B0-----:R0:W1:Y:S01]  /*0250*/  SYNCS.EXCH.64 URZ, [UR8], UR4 ;  /* 0x00000004083f75b2 */ /* 0x0010620008000100 */
[----:B------:R0:W2:Y:S01]  /*0260*/  SYNCS.EXCH.64 URZ, [UR8+0x190], UR6 ;  /* 0x00019006083f75b2 */ /* 0x0000a20008000100 */
[----:B------:R0:W3:Y:S01]  /*0270*/  SYNCS.EXCH.64 URZ, [UR8+0x8], UR4 ;  /* 0x00000804083f75b2 */ /* 0x0000e20008000100 */
[----:B------:R0:W4:Y:S01]  /*0280*/  SYNCS.EXCH.64 URZ, [UR8+0x198], UR6 ;  /* 0x00019806083f75b2 */ /* 0x0001220008000100 */
[----:B------:R0:W0:Y:S01]  /*0290*/  SYNCS.EXCH.64 URZ, [UR8+0x10], UR4 ;  /* 0x00001004083f75b2 */ /* 0x0000220008000100 */
        /* <DEDUP_REMOVED lines=95> */
[----:B-1234-:R-:W-:Y:S01]  /*0890*/  NOP ;  /* 0x0000000000007918 */ /* 0x01efe20000000000 */
.L_x_3:
[----:B0-----:R-:W-:Y:S05]  /*08a0*/  BSYNC B0 ;  /* 0x0000000000007941 */ /* 0x001fea0003800000 */
.L_x_2:
[----:B------:R-:W-:Y:S01]  /*08b0*/  SHF.R.S32.HI R4, RZ, 0x1f, R3 ;  /* 0x0000001fff047819 */ /* 0x000fe20000011403 */
[----:B------:R-:W0:Y:S01]  /*08c0*/  SHFL.IDX PT, R0, R0, RZ, 0x1f ;  /* 0x00001fff00007589 */ /* 0x000e2200000e0000 */
[----:B------:R-:W1:Y:S01]  /*08d0*/  S2UR UR8, SR_CTAID.X ;  /* 0x00000000000879c3 */ /* 0x000e620000002500 */
[----:B------:R-:W-:Y:S02]  /*08e0*/  ELECT P0, URZ, PT ;  /* 0x00000000003f782f */ /* 0x000fe40003800000 */
[----:B------:R-:W-:Y:S01]  /*08f0*/  LEA.HI R4, R4, R3, RZ, 0x7 ;  /* 0x0000000304047211 */ /* 0x000fe200078f38ff */
[----:B------:R-:W-:Y:S01]  /*0900*/  ULDC UR4, c[0x0][0x150] ;  /* 0x0000540000047ab9 */ /* 0x000fe20000000800 */
[----:B------:R-:W-:Y:S01]  /*0910*/  SHF.R.S32.HI R9, RZ, 0x1f, R6 ;  /* 0x0000001fff097819 */ /* 0x000fe20000011406 */
[----:B------:R-:W-:Y:S01]  /*0920*/  NOP ;  /* 0x0000000000007918 */ /* 0x000fe20000000000 */
[----:B------:R-:W-:Y:S01]  /*0930*/  LOP3.LUT R4, R4, 0xffffff80, RZ, 0xc0, !PT ;  /* 0xffffff8004047812 */ /* 0x000fe200078ec0ff */
[----:B------:R-:W-:Y:S01]  /*0940*/  IMAD.MOV.U32 R23, RZ, RZ, 0x1 ;  /* 0x00000001ff177424 */ /* 0x000fe200078e00ff */
[----:B------:R-:W-:Y:S01]  /*0950*/  LEA.HI R9, R9, R6, RZ, 0x2 ;  /* 0x0000000609097211 */ /* 0x000fe200078f10ff */
[----:B------:R-:W2:Y:S01]  /*0960*/  LDC R12, c[0x0][0x144] ;  /* 0x00005100ff0c7b82 */ /* 0x000ea20000000800 */
[----:B------:R-:W-:Y:S01]  /*0970*/  NOP ;  /* 0x0000000000007918 */ /* 0x000fe20000000000 */
[----:B------:R-:W-:Y:S01]  /*0980*/  IMAD.IADD R10, R3, 0x1, -R4 ;  /* 0x00000001030a7824 */ /* 0x000fe200078e0a04 */
[----:B------:R-:W-:Y:S01]  /*0990*/  LOP3.LUT R9, R9, 0x3ffffffc, RZ, 0xc0, !PT ;  /* 0x3ffffffc09097812 */ /* 0x000fe200078ec0ff */
[----:B------:R-:W3:Y:S01]  /*09a0*/  S2R R4, SR_CTAID.Y ;  /* 0x0000000000047919 */ /* 0x000ee20000002600 */
[----:B------:R-:W-:-:S02]  /*09b0*/  ISETP.NE.AND P3, PT, R5, RZ, PT ;  /* 0x000000ff0500720c */ /* 0x000fc40003f65270 */
[----:B------:R-:W-:Y:S01]  /*09c0*/  SHF.R.S32.HI R7, RZ, 0x1f, R10 ;  /* 0x0000001fff077819 */ /* 0x000fe2000001140a */
[----:B------:R-:W-:Y:S01]  /*09d0*/  IMAD.IADD R6, R6, 0x1, -R9 ;  /* 0x0000000106067824 */ /* 0x000fe200078e0a09 */
[----:B------:R-:W4:Y:S01]  /*09e0*/  LDC R13, c[0x0][0x140] ;  /* 0x00005000ff0d7b82 */ /* 0x000f220000000800 */
[----:B------:R-:W-:Y:S02]  /*09f0*/  SHF.R.S32.HI R9, RZ, 0x1f, R2 ;  /* 0x0000001fff097819 */ /* 0x000fe40000011402 */
[----:B------:R-:W-:Y:S02]  /*0a00*/  LEA.HI R7, R7, R10, RZ, 0x3 ;  /* 0x0000000a07077211 */ /* 0x000fe400078f18ff */
[----:B0-----:R-:W-:Y:S02]  /*0a10*/  ISETP.NE.OR P0, PT, R0, RZ, !P0 ;  /* 0x000000ff0000720c */ /* 0x001fe40004705670 */
[----:B------:R-:W-:Y:S02]  /*0a20*/  SHF.R.S32.HI R0, RZ, 0x3, R7 ;  /* 0x00000003ff007819 */ /* 0x000fe40000011407 */
[----:B-1----:R-:W-:-:S02]  /*0a30*/  I2FP.F32.U32 R11, UR8 ;  /* 0x00000008000b7c45 */ /* 0x002fc40008201000 */
[----:B------:R-:W-:Y:S02]  /*0a40*/  SHF.R.S32.HI R7, RZ, 0x1f, R7 ;  /* 0x0000001fff077819 */ /* 0x000fe40000011407 */
[----:B------:R-:W-:Y:S01]  /*0a50*/  LEA.HI R9, R9, R2, RZ, 0x2 ;  /* 0x0000000209097211 */ /* 0x000fe200078f10ff */
[----:B------:R-:W-:Y:S01]  /*0a60*/  FMUL R11, R11, UR4 ;  /* 0x000000040b0b7c20 */ /* 0x000fe20008400000 */
[----:B------:R-:W-:Y:S01]  /*0a70*/  LEA.HI R7, R7, R0, RZ, 0x2 ;  /* 0x0000000007077211 */ /* 0x000fe200078f10ff */
[----:B------:R-:W-:Y:S01]  /*0a80*/  ULDC UR4, c[0x0][0x154] ;  /* 0x0000550000047ab9 */ /* 0x000fe20000000800 */
[----:B------:R-:W-:Y:S01]  /*0a90*/  LOP3.LUT R9, R9, 0xfffffffc, RZ, 0xc0, !PT ;  /* 0xfffffffc09097812 */ /* 0x000fe200078ec0ff */
[----:B------:R-:W-:Y:S01]  /*0aa0*/  VOTEU.ALL UP0, P0 ;  /* 0x00000000003f7886 */ /* 0x000fe20000000000 */
[----:B------:R-:W-:Y:S01]  /*0ab0*/  LOP3.LUT R7, R7, 0xfffffffc, RZ, 0xc0, !PT ;  /* 0xfffffffc07077812 */ /* 0x000fe200078ec0ff */
[----:B------:R-:W0:Y:S01]  /*0ac0*/  F2I.U32.TRUNC.NTZ R11, R11 ;  /* 0x0000000b000b7305 */ /* 0x000e22000020f000 */
[----:B------:R-:W-:Y:S01]  /*0ad0*/  VOTEU.ALL UP1, P0 ;  /* 0x00000000003f7886 */ /* 0x000fe20000020000 */
[----:B------:R-:W-:Y:S01]  /*0ae0*/  IMAD.IADD R2, R2, 0x1, -R9 ;  /* 0x0000000102027824 */ /* 0x000fe200078e0a09 */
[----:B------:R-:W1:Y:S01]  /*0af0*/  @!UP0 S2UR UR7, SR_CgaCtaId ;  /* 0x00000000000789c3 */ /* 0x000e620000008800 */
[----:B------:R-:W-:Y:S01]  /*0b00*/  IMAD.IADD R7, R0, 0x1, -R7 ;  /* 0x0000000100077824 */ /* 0x000fe200078e0a07 */
[----:B------:R-:W-:Y:S01]  /*0b10*/  @!UP0 UMOV UR6, 0x400 ;  /* 0x0000040000068882 */ /* 0x000fe20000000000 */
[----:B----4-:R-:W-:-:S02]  /*0b20*/  ISETP.EQ.U32.AND P2, PT, R13, 0x1, PT ;  /* 0x000000010d00780c */ /* 0x010fc40003f42070 */
[----:B------:R-:W-:Y:S01]  /*0b30*/  IMAD R22, R6, 0x4, R7 ;  /* 0x0000000406167824 */ /* 0x000fe200078e0207 */
[----:B---3--:R-:W-:Y:S02]  /*0b40*/  I2FP.F32.U32 R6, R4 ;  /* 0x0000000400067245 */ /* 0x008fe40000201000 */
[----:B------:R-:W3:Y:S01]  /*0b50*/  LDC R7, c[0x0][0x148] ;  /* 0x00005200ff077b82 */ /* 0x000ee20000000800 */
[----:B------:R-:W-:Y:S02]  /*0b60*/  ISETP.NE.AND P1, PT, R2, 0x3, PT ;  /* 0x000000030200780c */ /* 0x000fe40003f25270 */
[----:B------:R-:W-:Y:S01]  /*0b70*/  LEA.HI R0, R22, R22, RZ, 0x1 ;  /* 0x0000001616007211 */ /* 0x000fe200078f08ff */
[----:B0-----:R-:W-:Y:S01]  /*0b80*/  IMAD.MOV R15, RZ, RZ, -R11 ;  /* 0x000000ffff0f7224 */ /* 0x001fe200078e0a0b */
[----:B------:R-:W-:Y:S02]  /*0b90*/  ISETP.EQ.OR P1, PT, R2, RZ, !P1 ;  /* 0x000000ff0200720c */ /* 0x000fe40004f22670 */
[----:B------:R-:W-:Y:S01]  /*0ba0*/  LOP3.LUT R11, R0, 0xfffffffe, RZ, 0xc0, !PT ;  /* 0xfffffffe000b7812 */ /* 0x000fe200078ec0ff */
[----:B------:R-:W-:Y:S01]  /*0bb0*/  FMUL R0, R6, UR4 ;  /* 0x0000000406007c20 */ /* 0x000fe20008400000 */
[----:B--2---:R-:W-:Y:S01]  /*0bc0*/  IMAD R6, R12, R15, UR8 ;  /* 0x000000080c067e24 */ /* 0x004fe2000f8e020f */
[----:B------:R-:W-:Y:S01]  /*0bd0*/  UMOV UR4, 0x20 ;  /* 0x0000002000047882 */ /* 0x000fe20000000000 */
[----:B------:R-:W-:Y:S01]  /*0be0*/  VIADD R12, R5, 0xffffffff ;  /* 0xffffffff050c7836 */ /* 0x000fe20000000000 */
[----:B------:R-:W-:-:S04]  /*0bf0*/  @!UP0 UIADD3 UR4, -UR4, 0x100000, URZ ;  /* 0x0010000004048890 */ /* 0x000fc8000fffe13f */
[----:B------:R-:W-:Y:S02]  /*0c00*/  @!UP0 USHF.L.U32 UR5, UR4, 0xb, URZ ;  /* 0x0000000b04058899 */ /* 0x000fe4000800063f */
[----:B------:R-:W-:Y:S01]  /*0c10*/  @!UP0 USHF.L.U32 UR4, UR4, 0x1, URZ ;  /* 0x0000000104048899 */ /* 0x000fe2000800063f */
[----:B------:R-:W-:Y:S01]  /*0c20*/  IMAD.IADD R11, R22, 0x1, -R11 ;  /* 0x00000001160b7824 */ /* 0x000fe200078e0a0b */
[----:B------:R-:W0:Y:S01]  /*0c30*/  F2I.U32.TRUNC.NTZ R0, R0 ;  /* 0x0000000000007305 */ /* 0x000e22000020f000 */
[----:B------:R-:W-:Y:S01]  /*0c40*/  ISETP.EQ.AND P1, PT, R5, RZ, P1 ;  /* 0x000000ff0500720c */ /* 0x000fe20000f22270 */
[----:B-1----:R-:W-:Y:S01]  /*0c50*/  @!UP0 ULEA UR6, UR7, UR6, 0x18 ;  /* 0x0000000607068291 */ /* 0x002fe2000f8ec03f */
[----:B------:R-:W-:Y:S01]  /*0c60*/  ISETP.GE.U32.AND P6, PT, R12, 0x2, PT ;  /* 0x000000020c00780c */ /* 0x000fe20003fc6070 */
[----:B------:R-:W-:Y:S01]  /*0c70*/  VOTEU.ALL UP0, P0 ;  /* 0x00000000003f7886 */ /* 0x000fe20000000000 */
[----:B------:R-:W-:Y:S01]  /*0c80*/  ISETP.NE.AND P4, PT, R11, R6, PT ;  /* 0x000000060b00720c */ /* 0x000fe20003f85270 */
[----:B------:R-:W-:Y:S01]  /*0c90*/  IMAD.SHL.U32 R11, R22, 0x4, RZ ;  /* 0x00000004160b7824 */ /* 0x000fe200078e00ff */
[----:B------:R-:W-:-:S02]  /*0ca0*/  LOP3.LUT P0, RZ, R10, 0x7, RZ, 0xc0, !PT ;  /* 0x000000070aff7812 */ /* 0x000fc4000780c0ff */
[----:B------:R-:W-:Y:S02]  /*0cb0*/  SEL R16, RZ, 0x1, !P1 ;  /* 0x00000001ff107807 */ /* 0x000fe40004800000 */
[----:B------:R-:W-:Y:S02]  /*0cc0*/  LOP3.LUT R22, R22, 0xc, R11, 0x78, !PT ;  /* 0x0000000c16167812 */ /* 0x000fe400078e780b */
[----:B------:R-:W-:Y:S01]  /*0cd0*/  SEL R16, R16, 0x2, P6 ;  /* 0x0000000210107807 */ /* 0x000fe20003000000 */
[----:B------:R-:W1:Y:S02]  /*0ce0*/  FENCE.VIEW.ASYNC.S ;  /* 0x00000000000073c6 */ /* 0x000e640000000000 */
[----:B-1----:R1:W2:Y:S01]  /*0cf0*/  @!UP0 SYNCS.EXCH.64 URZ, [UR6+0x330], UR4 ;  /* 0x00033004063f85b2 */ /* 0x0022a20008000100 */
[----:B0-----:R-:W-:Y:S01]  /*0d00*/  IMAD.MOV R24, RZ, RZ, -R0 ;  /* 0x000000ffff187224 */ /* 0x001fe200078e0a00 */
[C---:B------:R-:W-:Y:S02]  /*0d10*/  ISETP.LT.U32.AND P0, PT, R22.reuse, 0x2, !P0 ;  /* 0x000000021600780c */ /* 0x040fe40004701070 */
[----:B------:R-:W-:Y:S01]  /*0d20*/  @P4 LEA.HI R0, R22, R22, RZ, 0x1 ;  /* 0x0000001616004211 */ /* 0x000fe200078f08ff */
[----:B---3--:R-:W-:-:S03]  /*0d30*/  IMAD R9, R7, R24, R4 ;  /* 0x0000001807097224 */ /* 0x008fc600078e0204 */
[----:B------:R-:W-:-:S04]  /*0d40*/  @P4 SHF.R.S32.HI R0, RZ, 0x1, R0 ;  /* 0x00000001ff004819 */ /* 0x000fc80000011400 */
[----:B------:R-:W-:Y:S02]  /*0d50*/  @P4 ISETP.NE.AND P5, PT, R0, R9, PT ;  /* 0x000000090000420c */ /* 0x000fe40003fa5270 */
[----:B------:R-:W-:Y:S02]  /*0d60*/  SEL R0, RZ, 0x1, !P0 ;  /* 0x00000001ff007807 */ /* 0x000fe40004000000 */
[----:B------:R-:W-:Y:S01]  /*0d70*/  @P4 SEL R23, RZ, 0x1, P5 ;  /* 0x00000001ff174807 */ /* 0x000fe20002800000 */
[----:B------:R1:W0:Y:S01]  /*0d80*/  @!UP1 SYNCS.EXCH.64 URZ, [UR6+0x338], UR4 ;  /* 0x00033804063f95b2 */ /* 0x0002220008000100 */
[----:B------:R-:W-:Y:S02]  /*0d90*/  NOP ;  /* 0x0000000000007918 */ /* 0x000fe40000000000 */
[----:B------:R-:W-:Y:S02]  /*0da0*/  LOP3.LUT R23, R23, R0, RZ, 0xc0, !PT ;  /* 0x0000000017177212 */ /* 0x000fe400078ec0ff */
[----:B------:R-:W-:Y:S01]  /*0db0*/  LOP3.LUT R0, R3, 0x7f, RZ, 0xc0, !PT ;  /* 0x0000007f03007812 */ /* 0x000fe200078ec0ff */
[----:B-12---:R-:W-:Y:S06]  /*0dc0*/  @!P2 BRA `(.L_x_4) ;  /* 0x000000000008a947 */ /* 0x006fec0003800000 */
[----:B0-----:R-:W-:Y:S01]  /*0dd0*/  UCGABAR_ARV ;  /* 0x00000000000079c7 */ /* 0x001fe20008000000 */
[----:B------:R-:W-:Y:S05]  /*0de0*/  BRA `(.L_x_5) ;  /* 0x0000000000047947 */ /* 0x000fea0003800000 */
.L_x_4:
[----:B0-----:R-:W-:Y:S01]  /*0df0*/  NOP ;  /* 0x0000000000007918 */ /* 0x001fe20000000000 */
.L_x_5:
[----:B------:R-:W0:Y:S01]  /*0e00*/  LDC R17, c[0x0][0x65c] ;  /* 0x00019700ff117b82 */ /* 0x000e220000000800 */
[----:B------:R-:W-:Y:S02]  /*0e10*/  IMAD.U32 R10, RZ, RZ, UR8 ;  /* 0x00000008ff0a7e24 */ /* 0x000fe4000f8e00ff */
[----:B------:R-:W-:Y:S01]  /*0e20*/  IMAD.MOV.U32 R11, RZ, RZ, RZ ;  /* 0x000000ffff0b7224 */ /* 0x000fe200078e00ff */
[----:B0-----:R-:W-:-:S04]  /*0e30*/  ISETP.NE.AND P1, PT, R17, 0x1, PT ;  /* 0x000000011100780c */ /* 0x001fc80003f25270 */
[----:B------:R-:W-:-:S09]  /*0e40*/  P2R R5, PR, RZ, 0x2 ;  /* 0x00000002ff057803 */ /* 0x000fd20000000000 */
[----:B------:R-:W0:Y:S01]  /*0e50*/  @P1 LDC R19, c[0x0][0x10] ;  /* 0x00000400ff131b82 */ /* 0x000e220000000800 */
[----:B------:R-:W-:Y:S02]  /*0e60*/  @P1 IMAD.MOV.U32 R5, RZ, RZ, RZ ;  /* 0x000000ffff051224 */ /* 0x000fe400078e00ff */
[----:B------:R-:W-:-:S05]  /*0e70*/  @P1 IMAD.MOV.U32 R13, RZ, RZ, RZ ;  /* 0x000000ffff0d1224 */ /* 0x000fca00078e00ff */
[----:B------:R-:W1:Y:S01]  /*0e80*/  @!P1 LDC R9, c[0x0][0xc] ;  /* 0x00000300ff099b82 */ /* 0x000e620000000800 */
[----:B------:R-:W-:Y:S01]  /*0e90*/  ULDC UR4, c[0x0][0xc] ;  /* 0x0000030000047ab9 */ /* 0x000fe20000000800 */
[----:B------:R-:W-:Y:S01]  /*0ea0*/  ULDC UR5, c[0x0][0x10] ;  /* 0x0000040000057ab9 */ /* 0x000fe20000000800 */
[----:B------:R-:W-:Y:S01]  /*0eb0*/  ULDC UR6, c[0x0][0x14] ;  /* 0x0000050000067ab9 */ /* 0x000fe20000000800 */
[----:B------:R-:W-:-:S04]  /*0ec0*/  UIMAD.WIDE.U32 UR4, UR4, UR5, URZ ;  /* 0x00000005040472a5 */ /* 0x000fc8000f8e003f */
[----:B------:R-:W-:Y:S02]  /*0ed0*/  UIMAD.WIDE.U32 UR36, UR4, UR6, URZ ;  /* 0x00000006042472a5 */ /* 0x000fe4000f8e003f */
[----:B------:R-:W-:-:S04]  /*0ee0*/  UIMAD UR42, UR5, UR6, URZ ;  /* 0x00000006052a72a4 */ /* 0x000fc8000f8e023f */
[----:B------:R-:W-:Y:S01]  /*0ef0*/  UIADD3 UR42, UR37, UR42, URZ ;  /* 0x0000002a252a7290 */ /* 0x000fe2000fffe03f */
[----:B0-----:R-:W-:-:S04]  /*0f00*/  @P1 IMAD.WIDE.U32 R18, R19, UR8, R4 ;  /* 0x0000000813121c25 */ /* 0x001fc8000f8e0004 */
[----:B------:R-:W-:Y:S02]  /*0f10*/  @P1 IMAD.IADD R19, R19, 0x1, R13 ;  /* 0x0000000113131824 */ /* 0x000fe400078e020d */
[----:B-1----:R-:W-:-:S04]  /*0f20*/  @!P1 IMAD.WIDE.U32 R10, R4, R9, R10 ;  /* 0x00000009040a9225 */ /* 0x002fc800078e000a */
[----:B------:R-:W-:Y:S02]  /*0f30*/  @!P1 IMAD.MOV.U32 R18, RZ, RZ, R10 ;  /* 0x000000ffff129224 */ /* 0x000fe400078e000a */
[----:B------:R-:W-:Y:S01]  /*0f40*/  @!P1 IMAD.MOV.U32 R19, RZ, RZ, R11 ;  /* 0x000000ffff139224 */ /* 0x000fe200078e000b */
[----:B------:R-:W-:Y:S06]  /*0f50*/  @!P2 BRA `(.L_x_6) ;  /* 0x00000000000ca947 */ /* 0x000fec0003800000 */
[----:B------:R-:W-:Y:S01]  /*0f60*/  UCGABAR_WAIT ;  /* 0x0000000000007dc7 */ /* 0x000fe20008000000 */
[----:B------:R-:W-:Y:S01]  /*0f70*/  CCTL.IVALL ;  /* 0x00000000ff00798f */ /* 0x000fe20002000000 */
[----:B------:R-:W-:Y:S05]  /*0f80*/  BRA `(.L_x_7) ;  /* 0x0000000000047947 */ /* 0x000fea0003800000 */
.L_x_6:
[----:B------:R-:W-:Y:S06]  /*0f90*/  BAR.SYNC.DEFER_BLOCKING 0x0 ;  /* 0x0000000000007b1d */ /* 0x000fec0000010000 */
.L_x_7:
[----:B------:R-:W-:Y:S05]  /*0fa0*/  @!P3 BRA `(.L_x_8) ;  /* 0x0000002000bcb947 */ /* 0x000fea0003800000 */
[----:B------:R-:W-:-:S13]  /*0fb0*/  ISETP.GT.U32.AND P0, PT, R12, 0x1, PT ;  /* 0x000000010c00780c */ /* 0x000fda0003f04070 */
[----:B------:R-:W-:Y:S05]  /*0fc0*/  @P0 EXIT ;  /* 0x000000000000094d */ /* 0x000fea0003800000 */
[----:B------:R-:W-:Y:S01]  /*0fd0*/  ULDC.64 UR4, c[0x0][0x650] ;  /* 0x0001940000047ab9 */ /* 0x000fe20000000a00 */
[----:B------:R-:W-:Y:S01]  /*0fe0*/  PRMT R2, RZ, 0x7610, R2 ;  /* 0x00007610ff027816 */ /* 0x000fe20000000002 */
[----:B------:R-:W-:Y:S01]  /*0ff0*/  IMAD.MOV.U32 R47, RZ, RZ, -0x1 ;  /* 0xffffffffff2f7424 */ /* 0x000fe200078e00ff */
[----:B------:R-:W-:Y:S01]  /*1000*/  ISETP.GE.U32.AND P0, PT, R18, UR4, PT ;  /* 0x0000000412007c0c */ /* 0x000fe2000bf06070 */
[----:B------:R-:W-:Y:S02]  /*1010*/  IMAD.MOV.U32 R46, RZ, RZ, -0x1 ;  /* 0xffffffffff2e7424 */ /* 0x000fe400078e00ff */
[----:B------:R-:W-:Y:S01]  /*1020*/  IMAD.MOV.U32 R49, RZ, RZ, -0x1 ;  /* 0xffffffffff317424 */ /* 0x000fe200078e00ff */
[----:B------:R-:W-:-:S13]  /*1030*/  ISETP.GE.U32.AND.EX P0, PT, R19, UR5, PT, P0 ;  /* 0x0000000513007c0c */ /* 0x000fda000bf06100 */
[----:B------:R-:W-:Y:S05]  /*1040*/  @P0 BRA `(.L_x_9) ;  /* 0x0000000400280947 */ /* 0x000fea0003800000 */
[----:B------:R-:W0:Y:S01]  /*1050*/  LDC.64 R26, c[0x0][0x628] ;  /* 0x00018a00ff1a7b82 */ /* 0x000e220000000a00 */
[----:B------:R-:W-:Y:S02]  /*1060*/  IMAD.MOV.U32 R10, RZ, RZ, R18 ;  /* 0x000000ffff0a7224 */ /* 0x000fe400078e0012 */
[----:B------:R-:W-:-:S05]  /*1070*/  IMAD.MOV.U32 R11, RZ, RZ, R19 ;  /* 0x000000ffff0b7224 */ /* 0x000fca00078e0013 */
[----:B------:R-:W1:Y:S08]  /*1080*/  LDC R2, c[0x0][0x630] ;  /* 0x00018c00ff027b82 */ /* 0x000e700000000800 */
[----:B------:R-:W2:Y:S01]  /*1090*/  LDC.64 R28, c[0x0][0x620] ;  /* 0x00018800ff1c7b82 */ /* 0x000ea20000000a00 */
[----:B0-----:R-:W-:-:S04]  /*10a0*/  ISETP.NE.U32.AND P0, PT, R26, RZ, PT ;  /* 0x000000ff1a00720c */ /* 0x001fc80003f05070 */
[----:B------:R-:W-:-:S13]  /*10b0*/  ISETP.NE.AND.EX P0, PT, R27, RZ, PT, P0 ;  /* 0x000000ff1b00720c */ /* 0x000fda0003f05300 */
[----:B-12---:R-:W-:Y:S05]  /*10c0*/  @!P0 BRA `(.L_x_10) ;  /* 0x0000000000288947 */ /* 0x006fea0003800000 */
[----:B------:R-:W0:Y:S02]  /*10d0*/  LDC R9, c[0x0][0x634] ;  /* 0x00018d00ff097b82 */ /* 0x000e240000000800 */
[----:B0-----:R-:W-:-:S05]  /*10e0*/  IADD3 R9, P0, R18, R9, RZ ;  /* 0x0000000912097210 */ /* 0x001fca0007f1e0ff */
[----:B------:R-:W-:-:S04]  /*10f0*/  IMAD.X R21, RZ, RZ, R19, P0 ;  /* 0x000000ffff157224 */ /* 0x000fc800000e0613 */
[----:B------:R-:W-:-:S04]  /*1100*/  IMAD.WIDE.U32 R10, R21, R26, RZ ;  /* 0x0000001a150a7225 */ /* 0x000fc800078e00ff */
[----:B------:R-:W-:-:S04]  /*1110*/  IMAD.WIDE.U32 R12, P0, R9, R27, R10 ;  /* 0x0000001b090c7225 */ /* 0x000fc8000780000a */
[----:B------:R-:W-:-:S04]  /*1120*/  IMAD.WIDE.U32 R10, R9, R26, RZ ;  /* 0x0000001a090a7225 */ /* 0x000fc800078e00ff */
[----:B------:R-:W-:Y:S01]  /*1130*/  IMAD.X R15, RZ, RZ, RZ, P0 ;  /* 0x000000ffff0f7224 */ /* 0x000fe200000e06ff */
[----:B------:R-:W-:Y:S01]  /*1140*/  IADD3 RZ, P0, R11, R12, RZ ;  /* 0x0000000c0bff7210 */ /* 0x000fe20007f1e0ff */
[----:B------:R-:W-:-:S04]  /*1150*/  IMAD.MOV.U32 R14, RZ, RZ, R13 ;  /* 0x000000ffff0e7224 */ /* 0x000fc800078e000d */
[----:B------:R-:W-:-:S08]  /*1160*/  IMAD.WIDE.U32.X R10, R21, R27, R14, P0 ;  /* 0x0000001b150a7225 */ /* 0x000fd000000e040e */
.L_x_10:
[----:B------:R-:W0:Y:S01]  /*1170*/  LDC.64 R30, c[0x0][0x640] ;  /* 0x00019000ff1e7b82 */ /* 0x000e220000000a00 */
[-CC-:B------:R-:W-:Y:S01]  /*1180*/  SHF.R.U64 R49, R10, R2.reuse, R11.reuse ;  /* 0x000000020a317219 */ /* 0x180fe2000000120b */
[----:B------:R-:W-:Y:S01]  /*1190*/  IMAD.MOV.U32 R25, RZ, RZ, 0x1 ;  /* 0x00000001ff197424 */ /* 0x000fe200078e00ff */
[----:B------:R-:W-:Y:S02]  /*11a0*/  SHF.R.U32.HI R2, RZ, R2, R11 ;  /* 0x00000002ff027219 */ /* 0x000fe4000001160b */
[----:B------:R-:W-:-:S03]  /*11b0*/  IADD3 R5, P0, RZ, -R49, RZ ;  /* 0x80000031ff057210 */ /* 0x000fc60007f1e0ff */
[----:B------:R-:W1:Y:S02]  /*11c0*/  LDC R12, c[0x0][0x618] ;  /* 0x00018600ff0c7b82 */ /* 0x000e640000000800 */
[----:B------:R-:W-:Y:S02]  /*11d0*/  IMAD.X R9, RZ, RZ, ~R2, P0 ;  /* 0x000000ffff097224 */ /* 0x000fe400000e0e02 */
[----:B------:R-:W-:-:S04]  /*11e0*/  IMAD.WIDE.U32 R10, R5, R28, R18 ;  /* 0x0000001c050a7225 */ /* 0x000fc800078e0012 */
[----:B------:R-:W2:Y:S01]  /*11f0*/  LDC R20, c[0x0][0x608] ;  /* 0x00018200ff147b82 */ /* 0x000ea20000000800 */
[----:B------:R-:W-:Y:S02]  /*1200*/  IMAD R2, R9, R28, RZ ;  /* 0x0000001c09027224 */ /* 0x000fe400078e02ff */
[----:B------:R-:W-:Y:S02]  /*1210*/  IMAD.MOV.U32 R9, RZ, RZ, -0x1 ;  /* 0xffffffffff097424 */ /* 0x000fe400078e00ff */
[----:B------:R-:W-:Y:S02]  /*1220*/  IMAD R5, R5, R29, R2 ;  /* 0x0000001d05057224 */ /* 0x000fe400078e0202 */
[----:B------:R-:W-:Y:S01]  /*1230*/  IMAD R29, R7, R24, R4 ;  /* 0x00000018071d7224 */ /* 0x000fe200078e0204 */
[----:B------:R-:W3:Y:S01]  /*1240*/  LDC R26, c[0x0][0x658] ;  /* 0x00019600ff1a7b82 */ /* 0x000ee20000000800 */
[----:B------:R-:W-:Y:S01]  /*1250*/  IMAD.IADD R5, R11, 0x1, R5 ;  /* 0x000000010b057824 */ /* 0x000fe200078e0205 */
[----:B0-----:R-:W-:-:S04]  /*1260*/  ISETP.NE.U32.AND P0, PT, R30, RZ, PT ;  /* 0x000000ff1e00720c */ /* 0x001fc80003f05070 */
[----:B------:R-:W-:Y:S02]  /*1270*/  ISETP.NE.AND.EX P0, PT, R31, RZ, PT, P0 ;  /* 0x000000ff1f00720c */ /* 0x000fe40003f05300 */
[----:B------:R-:W0:Y:S01]  /*1280*/  LDC R47, c[0x0][0x600] ;  /* 0x00018000ff2f7b82 */ /* 0x000e220000000800 */
[-CC-:B-1----:R-:W-:Y:S02]  /*1290*/  SHF.R.U64 R14, R10, R12.reuse, R5.reuse ;  /* 0x0000000c0a0e7219 */ /* 0x182fe40000001205 */
[----:B------:R-:W-:-:S05]  /*12a0*/  SHF.R.U32.HI R5, RZ, R12, R5 ;  /* 0x0000000cff057219 */ /* 0x000fca0000011605 */
[----:B------:R-:W1:Y:S01]  /*12b0*/  LDC R21, c[0x0][0x648] ;  /* 0x00019200ff157b82 */ /* 0x000e620000000800 */
[-CC-:B--2---:R-:W-:Y:S02]  /*12c0*/  SHF.R.U64 R32, R14, R20.reuse, R5.reuse ;  /* 0x000000140e207219 */ /* 0x184fe40000001205 */
[----:B------:R-:W-:-:S05]  /*12d0*/  SHF.R.U32.HI R5, RZ, R20, R5 ;  /* 0x00000014ff057219 */ /* 0x000fca0000011605 */
[----:B------:R-:W2:Y:S01]  /*12e0*/  LDC R28, c[0x0][0x638] ;  /* 0x00018e00ff1c7b82 */ /* 0x000ea20000000800 */
[-CC-:B---3--:R-:W-:Y:S02]  /*12f0*/  SHF.R.U64 R20, R32, R26.reuse, R5.reuse ;  /* 0x0000001a20147219 */ /* 0x188fe40000001205 */
[-C--:B------:R-:W-:Y:S02]  /*1300*/  SHF.L.U32 R2, R9, R26.reuse, RZ ;  /* 0x0000001a09027219 */ /* 0x080fe400000006ff */
[----:B------:R-:W-:Y:S01]  /*1310*/  SHF.R.U32.HI R5, RZ, R26, R5 ;  /* 0x0000001aff057219 */ /* 0x000fe20000011605 */
[----:B------:R-:W-:Y:S01]  /*1320*/  IMAD.MOV.U32 R4, RZ, RZ, R20 ;  /* 0x000000ffff047224 */ /* 0x000fe200078e0014 */
[----:B------:R-:W-:Y:S01]  /*1330*/  LOP3.LUT R7, RZ, R2, RZ, 0x33, !PT ;  /* 0x00000002ff077212 */ /* 0x000fe200078e33ff */
[----:B------:R-:W3:Y:S01]  /*1340*/  LDC R27, c[0x0][0x610] ;  /* 0x00018400ff1b7b82 */ /* 0x000ee20000000800 */
[----:B------:R-:W-:Y:S05]  /*1350*/  @!P0 BRA `(.L_x_11) ;  /* 0x0000000000288947 */ /* 0x000fea0003800000 */
[----:B------:R-:W4:Y:S02]  /*1360*/  LDC R9, c[0x0][0x64c] ;  /* 0x00019300ff097b82 */ /* 0x000f240000000800 */
[----:B----4-:R-:W-:-:S05]  /*1370*/  IADD3 R9, P0, R20, R9, RZ ;  /* 0x0000000914097210 */ /* 0x010fca0007f1e0ff */
        /* <DEDUP_REMOVED lines=8> */
.L_x_11:
[----:B-1----:R-:W-:Y:S01]  /*1400*/  SHF.R.U64 R4, R4, R21, R5 ;  /* 0x0000001504047219 */ /* 0x002fe20000001205 */
[----:B0-----:R-:W-:Y:S01]  /*1410*/  VIADD R5, R47, 0xffffffff ;  /* 0xffffffff2f057836 */ /* 0x001fe20000000000 */
[----:B------:R-:W-:Y:S02]  /*1420*/  SHF.L.U32 R2, R25, R26, RZ ;  /* 0x0000001a19027219 */ /* 0x000fe400000006ff */
[----:B------:R-:W-:Y:S01]  /*1430*/  LOP3.LUT R7, R32, R7, RZ, 0xc0, !PT ;  /* 0x0000000720077212 */ /* 0x000fe200078ec0ff */
[----:B------:R-:W-:Y:S01]  /*1440*/  IMAD.MOV R9, RZ, RZ, -R4 ;  /* 0x000000ffff097224 */ /* 0x000fe200078e0a04 */
[----:B------:R-:W-:Y:S02]  /*1450*/  SEL R6, R6, R29, !P1 ;  /* 0x0000001d06067207 */ /* 0x000fe40004800000 */
[----:B------:R-:W-:Y:S01]  /*1460*/  LOP3.LUT R5, R14, R5, RZ, 0xc0, !PT ;  /* 0x000000050e057212 */ /* 0x000fe200078ec0ff */
[----:B------:R-:W-:Y:S02]  /*1470*/  IMAD R7, R2, R4, R7 ;  /* 0x0000000402077224 */ /* 0x000fe400078e0207 */
[----:B--2---:R-:W-:-:S02]  /*1480*/  IMAD R2, R9, R28, R20 ;  /* 0x0000001c09027224 */ /* 0x004fc400078e0214 */
[----:B---3--:R-:W-:Y:S02]  /*1490*/  IMAD R6, R7, R27, R6 ;  /* 0x0000001b07067224 */ /* 0x008fe400078e0206 */
[----:B------:R-:W-:Y:S02]  /*14a0*/  IMAD R47, R2, R47, R5 ;  /* 0x0000002f022f7224 */ /* 0x000fe400078e0205 */
[----:B------:R-:W-:-:S03]  /*14b0*/  IMAD.MOV.U32 R4, RZ, RZ, 0x1 ;  /* 0x00000001ff047424 */ /* 0x000fc600078e00ff */
[----:B------:R-:W-:Y:S02]  /*14c0*/  SEL R46, R47, R6, !P1 ;  /* 0x000000062f2e7207 */ /* 0x000fe40004800000 */
[----:B------:R-:W-:Y:S02]  /*14d0*/  PRMT R2, R4, 0x7610, R2 ;  /* 0x0000761004027816 */ /* 0x000fe40000000002 */
[----:B------:R-:W-:-:S07]  /*14e0*/  SEL R47, R6, R47, !P1 ;  /* 0x0000002f062f7207 */ /* 0x000fce0004800000 */
.L_x_9:
[----:B------:R-:W-:-:S08]  /*14f0*/  NOP ;  /* 0x0000000000007918 */ /* 0x000fd00000000000 */
[----:B------:R-:W0:Y:S02]  /*1500*/  USETMAXREG.TRY_ALLOC.CTAPOOL UP0, 0xe8 ;  /* 0x000000e8000079c8 */ /* 0x000e240008000600 */
[----:B0-----:R-:W-:-:S13]  /*1510*/  PLOP3.LUT P0, PT, PT, PT, UP0, 0x80, 0x0 ;  /* 0x000000000000781c */ /* 0x001fda0003f0f008 */
[----:B------:R-:W-:Y:S05]  /*1520*/  @!P0 BRA `(.L_x_9) ;  /* 0xfffffffc00f08947 */ /* 0x000fea000383ffff */
[----:B------:R-:W-:Y:S01]  /*1530*/  ULDC.64 UR4, c[0x0][0x598] ;  /* 0x0001660000047ab9 */ /* 0x000fe20000000a00 */
[----:B------:R-:W-:Y:S01]  /*1540*/  ULDC.64 UR38, c[0x0][0x208] ;  /* 0x0000820000267ab9 */ /* 0x000fe20000000a00 */
[----:B------:R-:W-:-:S04]  /*1550*/  ISETP.NE.U32.AND P0, PT, RZ, UR4, PT ;  /* 0x00000004ff007c0c */ /* 0x000fc8000bf05070 */
[----:B------:R-:W-:-:S13]  /*1560*/  ISETP.NE.AND.EX P0, PT, RZ, UR5, PT, P0 ;  /* 0x00000005ff007c0c */ /* 0x000fda000bf05300 */
[----:B------:R-:W-:Y:S05]  /*1570*/  @!P0 BRA `(.L_x_12) ;  /* 0x00000000001c8947 */ /* 0x000fea0003800000 */
[----:B------:R-:W0:Y:S02]  /*1580*/  LDC.64 R4, c[0x0][0x598] ;  /* 0x00016600ff047b82 */ /* 0x000e240000000a00 */
[----:B0-----:R-:W2:Y:S02]  /*1590*/  LDG.E.64 R4, desc[UR38][R4.64] ;  /* 0x0000002604047981 */ /* 0x001ea4000c1e1b00 */
[----:B--2---:R-:W-:-:S04]  /*15a0*/  ISETP.NE.U32.AND P0, PT, R4, RZ, PT ;  /* 0x000000ff0400720c */ /* 0x004fc80003f05070 */
[----:B------:R-:W-:-:S13]  /*15b0*/  ISETP.NE.AND.EX P0, PT, R5, RZ, PT, P0 ;  /* 0x000000ff0500720c */ /* 0x000fda0003f05300 */
[----:B------:R-:W-:Y:S05]  /*15c0*/  @!P0 BRA `(.L_x_12) ;  /* 0x0000000000088947 */ /* 0x000fea0003800000 */
[----:B------:R0:W5:Y:S01]  /*15d0*/  LD.E R36, desc[UR38][R4.64] ;  /* 0x0000002604247980 */ /* 0x000162000c101900 */
[----:B------:R-:W-:Y:S05]  /*15e0*/  BRA `(.L_x_13) ;  /* 0x0000000000247947 */ /* 0x000fea0003800000 */
.L_x_12:
[----:B------:R-:W-:Y:S02]  /*15f0*/  ULDC.64 UR4, c[0x0][0x588] ;  /* 0x0001620000047ab9 */ /* 0x000fe40000000a00 */
[----:B------:R-:W-:-:S04]  /*1600*/  ISETP.NE.U32.AND P0, PT, RZ, UR4, PT ;  /* 0x00000004ff007c0c */ /* 0x000fc8000bf05070 */
[----:B------:R-:W-:-:S13]  /*1610*/  ISETP.NE.AND.EX P0, PT, RZ, UR5, PT, P0 ;  /* 0x00000005ff007c0c */ /* 0x000fda000bf05300 */
[----:B------:R-:W-:Y:S05]  /*1620*/  @!P0 BRA `(.L_x_14) ;  /* 0x00000000000c8947 */ /* 0x000fea0003800000 */
[----:B------:R-:W0:Y:S02]  /*1630*/  LDC.64 R36, c[0x0][0x588] ;  /* 0x00016200ff247b82 */ /* 0x000e240000000a00 */
[----:B0-----:R1:W5:Y:S01]  /*1640*/  LDG.E R36, desc[UR38][R36.64] ;  /* 0x0000002624247981 */ /* 0x001362000c1e1900 */
[----:B------:R-:W-:Y:S05]  /*1650*/  BRA `(.L_x_13) ;  /* 0x0000000000087947 */ /* 0x000fea0003800000 */
.L_x_14:
[----:B------:R-:W-:Y:S02]  /*1660*/  ULDC UR4, c[0x0][0x580] ;  /* 0x0001600000047ab9 */ /* 0x000fe40000000800 */
[----:B------:R-:W-:-:S07]  /*1670*/  IMAD.U32 R36, RZ, RZ, UR4 ;  /* 0x00000004ff247e24 */ /* 0x000fce000f8e00ff */
.L_x_13:
[----:B------:R-:W-:Y:S02]  /*1680*/  ULDC.64 UR4, c[0x0][0x5a0] ;  /* 0x0001680000047ab9 */ /* 0x000fe40000000a00 */
[----:B------:R-:W-:-:S04]  /*1690*/  ISETP.NE.U32.AND P0, PT, RZ, UR4, PT ;  /* 0x00000004ff007c0c */ /* 0x000fc8000bf05070 */
[----:B------:R-:W-:-:S13]  /*16a0*/  ISETP.NE.AND.EX P0, PT, RZ, UR5, PT, P0 ;  /* 0x00000005ff007c0c */ /* 0x000fda000bf05300 */
[----:B------:R-:W-:Y:S05]  /*16b0*/  @!P0 BRA `(.L_x_15) ;  /* 0x00000000001c8947 */ /* 0x000fea0003800000 */
[----:B0-----:R-:W0:Y:S02]  /*16c0*/  LDC.64 R4, c[0x0][0x5a0] ;  /* 0x00016800ff047b82 */ /* 0x001e240000000a00 */
[----:B0-----:R-:W2:Y:S02]  /*16d0*/  LDG.E.64 R4, desc[UR38][R4.64] ;  /* 0x0000002604047981 */ /* 0x001ea4000c1e1b00 */
[----:B--2---:R-:W-:-:S04]  /*16e0*/  ISETP.NE.U32.AND P0, PT, R4, RZ, PT ;  /* 0x000000ff0400720c */ /* 0x004fc80003f05070 */
[----:B------:R-:W-:-:S13]  /*16f0*/  ISETP.NE.AND.EX P0, PT, R5, RZ, PT, P0 ;  /* 0x000000ff0500720c */ /* 0x000fda0003f05300 */
[----:B------:R-:W-:Y:S05]  /*1700*/  @!P0 BRA `(.L_x_15) ;  /* 0x0000000000088947 */ /* 0x000fea0003800000 */
[----:B-1----:R0:W5:Y:S01]  /*1710*/  LD.E R37, desc[UR38][R4.64] ;  /* 0x0000002604257980 */ /* 0x002162000c101900 */
[----:B------:R-:W-:Y:S05]  /*1720*/  BRA `(.L_x_16) ;  /* 0x0000000000247947 */ /* 0x000fea0003800000 */
.L_x_15:
[----:B------:R-:W-:Y:S02]  /*1730*/  ULDC.64 UR4, c[0x0][0x590] ;  /* 0x0001640000047ab9 */ /* 0x000fe40000000a00 */
[----:B------:R-:W-:-:S04]  /*1740*/  ISETP.NE.U32.AND P0, PT, RZ, UR4, PT ;  /* 0x00000004ff007c0c */ /* 0x000fc8000bf05070 */
[----:B------:R-:W-:-:S13]  /*1750*/  ISETP.NE.AND.EX P0, PT, RZ, UR5, PT, P0 ;  /* 0x00000005ff007c0c */ /* 0x000fda000bf05300 */
[----:B------:R-:W-:Y:S05]  /*1760*/  @!P0 BRA `(.L_x_17) ;  /* 0x00000000000c8947 */ /* 0x000fea0003800000 */
[----:B0-----:R-:W1:Y:S02]  /*1770*/  LDC.64 R4, c[0x0][0x590] ;  /* 0x00016400ff047b82 */ /* 0x001e640000000a00 */
[----:B-1----:R1:W5:Y:S01]  /*1780*/  LDG.E R37, desc[UR38][R4.64] ;  /* 0x0000002604257981 */ /* 0x002362000c1e1900 */
[----:B------:R-:W-:Y:S05]  /*1790*/  BRA `(.L_x_16) ;  /* 0x0000000000087947 */ /* 0x000fea0003800000 */
.L_x_17:
[----:B------:R-:W-:Y:S02]  /*17a0*/  ULDC UR4, c[0x0][0x584] ;  /* 0x0001610000047ab9 */ /* 0x000fe40000000800 */
[----:B-1----:R-:W-:-:S07]  /*17b0*/  IMAD.U32 R37, RZ, RZ, UR4 ;  /* 0x00000004ff257e24 */ /* 0x002fce000f8e00ff */
.L_x_16:
[----:B------:R-:W-:-:S13]  /*17c0*/  LOP3.LUT P0, RZ, R2, 0xff, RZ, 0xc0, !PT ;  /* 0x000000ff02ff7812 */ /* 0x000fda000780c0ff */
[----:B------:R-:W-:Y:S05]  /*17d0*/  @!P0 EXIT ;  /* 0x000000000000894d */ /* 0x000fea0003800000 */
[----:B------:R-:W2:Y:S01]  /*17e0*/  LDC R39, c[0x0][0x658] ;  /* 0x00019600ff277b82 */ /* 0x000ea20000000800 */
[----:B------:R-:W-:Y:S01]  /*17f0*/  ULDC.64 UR6, c[0x0][0x288] ;  /* 0x0000a20000067ab9 */ /* 0x000fe20000000a00 */
[----:B------:R-:W-:Y:S01]  /*1800*/  LOP3.LUT R8, R8, 0x1, RZ, 0xc0, !PT ;  /* 0x0000000108087812 */ /* 0x000fe200078ec0ff */
[----:B------:R-:W-:Y:S01]  /*1810*/  UIADD3 UR4, UR7, 0x1f, URZ ;  /* 0x0000001f07047890 */ /* 0x000fe2000fffe03f */
[----:B------:R-:W-:Y:S01]  /*1820*/  SHF.R.U32.HI R2, RZ, 0x1, R0 ;  /* 0x00000001ff027819 */ /* 0x000fe20000011600 */
[----:B01----:R-:W-:Y:S01]  /*1830*/  IMAD.U32 R5, RZ, RZ, UR6 ;  /* 0x00000006ff057e24 */ /* 0x003fe2000f8e00ff */
[----:B------:R-:W-:Y:S01]  /*1840*/  SHF.R.U32.HI R0, RZ, 0x2, R3 ;  /* 0x00000002ff007819 */ /* 0x000fe20000011603 */
[----:B------:R-:W-:Y:S01]  /*1850*/  USHF.R.S32.HI UR5, URZ, 0x1f, UR4 ;  /* 0x0000001f3f057899 */ /* 0x000fe20008011404 */
[----:B------:R-:W0:Y:S01]  /*1860*/  LDC R42, c[0x0][0x600] ;  /* 0x00018000ff2a7b82 */ /* 0x000e220000000800 */
[----:B------:R-:W-:Y:S01]  /*1870*/  LOP3.LUT R38, R3, 0x3, RZ, 0xc0, !PT ;  /* 0x0000000303267812 */ /* 0x000fe200078ec0ff */
[----:B------:R-:W-:Y:S01]  /*1880*/  IMAD.SHL.U32 R7, R8, 0x40, RZ ;  /* 0x0000004008077824 */ /* 0x000fe200078e00ff */
[----:B------:R-:W-:Y:S01]  /*1890*/  LOP3.LUT R0, R0, 0x7, RZ, 0xc0, !PT ;  /* 0x0000000700007812 */ /* 0x000fe200078ec0ff */
[----:B------:R-:W-:Y:S01]  /*18a0*/  ULEA.HI UR5, UR5, UR4, URZ, 0x5 ;  /* 0x0000000405057291 */ /* 0x000fe2000f8f283f */
[----:B------:R-:W-:Y:S01]  /*18b0*/  LOP3.LUT R33, R2, 0x30, RZ, 0xc0, !PT ;  /* 0x0000003002217812 */ /* 0x000fe200078ec0ff */
[----:B------:R-:W-:Y:S01]  /*18c0*/  IMAD R38, R38, -0x2, R5 ;  /* 0xfffffffe26267824 */ /* 0x000fe200078e0205 */
[--C-:B------:R-:W-:Y:S01]  /*18d0*/  LOP3.LUT R32, R7, 0x40, R0.reuse, 0xe2, !PT ;  /* 0x0000004007207812 */ /* 0x100fe200078ee200 */
[----:B------:R-:W1:Y:S01]  /*18e0*/  LDC.64 R34, c[0x0][0x5c8] ;  /* 0x00017200ff227b82 */ /* 0x000e620000000a00 */
[----:B------:R-:W-:Y:S01]  /*18f0*/  IADD3 R5, RZ, -R33, -R0 ;  /* 0x80000021ff057210 */ /* 0x000fe20007ffe800 */
[----:B------:R-:W-:Y:S01]  /*1900*/  USHF.R.S32.HI UR43, URZ, 0x5, UR5 ;  /* 0x000000053f2b7899 */ /* 0x000fe20008011405 */
[----:B------:R-:W-:Y:S01]  /*1910*/  IMAD.MOV.U32 R0, RZ, RZ, -0x1 ;  /* 0xffffffffff007424 */ /* 0x000fe200078e00ff */
[C---:B------:R-:W-:Y:S01]  /*1920*/  LOP3.LUT R41, R3.reuse, 0x80, RZ, 0xc0, !PT ;  /* 0x0000008003297812 */ /* 0x040fe200078ec0ff */
[----:B------:R-:W-:Y:S01]  /*1930*/  IMAD.MOV.U32 R2, RZ, RZ, 0x1 ;  /* 0x00000001ff027424 */ /* 0x000fe200078e00ff */
[----:B------:R-:W-:Y:S01]  /*1940*/  UISETP.LT.AND UP0, UPT, UR43, 0x1, UPT ;  /* 0x000000012b00788c */ /* 0x000fe2000bf01270 */
[----:B------:R-:W-:Y:S01]  /*1950*/  IMAD R5, R8, -0x40, R5 ;  /* 0xffffffc008057824 */ /* 0x000fe200078e0205 */
[----:B--2---:R-:W-:Y:S01]  /*1960*/  SHF.L.U32 R0, R0, R39, RZ ;  /* 0x0000002700007219 */ /* 0x004fe200000006ff */
[----:B------:R-:W-:Y:S01]  /*1970*/  ULDC UR4, c[0x0][0x284] ;  /* 0x0000a10000047ab9 */ /* 0x000fe20000000800 */
[----:B------:R-:W-:Y:S01]  /*1980*/  LOP3.LUT R32, R32, R33, RZ, 0xfc, !PT ;  /* 0x0000002120207212 */ /* 0x000fe200078efcff */
[----:B------:R-:W-:Y:S01]  /*1990*/  USEL UR44, UR43, 0x1, UP0 ;  /* 0x000000012b2c7887 */ /* 0x000fe20008000000 */
[----:B------:R-:W-:Y:S01]  /*19a0*/  SHF.L.U32 R39, R2, R39, RZ ;  /* 0x0000002702277219 */ /* 0x000fe200000006ff */
[----:B------:R-:W-:Y:S01]  /*19b0*/  IMAD.SHL.U32 R40, R3, 0x2, RZ ;  /* 0x0000000203287824 */ /* 0x000fe200078e00ff */
[----:B------:R-:W-:Y:S01]  /*19c0*/  LOP3.LUT R48, R16, 0x1, RZ, 0xfc, !PT ;  /* 0x0000000110307812 */ /* 0x000fe200078efcff */
[----:B------:R-:W-:Y:S01]  /*19d0*/  VIADD R44, R5, UR4 ;  /* 0x00000004052c7c36 */ /* 0x000fe20008000000 */
[----:B------:R-:W-:Y:S01]  /*19e0*/  SHF.R.U32.HI R41, RZ, 0x7, R41 ;  /* 0x00000007ff297819 */ /* 0x000fe20000011629 */
[----:B0-----:R-:W-:Y:S01]  /*19f0*/  VIADD R42, R42, 0xffffffff ;  /* 0xffffffff2a2a7836 */ /* 0x001fe20000000000 */
[----:B------:R-:W-:Y:S01]  /*1a00*/  LOP3.LUT R43, RZ, R0, RZ, 0x33, !PT ;  /* 0x00000000ff2b7212 */ /* 0x000fe200078e33ff */
[----:B------:R-:W-:Y:S01]  /*1a10*/  IMAD.MOV.U32 R33, RZ, RZ, RZ ;  /* 0x000000ffff217224 */ /* 0x000fe200078e00ff */
[----:B------:R-:W-:Y:S01]  /*1a20*/  UIADD3 UR44, UR43, -UR44, URZ ;  /* 0x8000002c2b2c7290 */ /* 0x000fe2000fffe03f */
[----:B------:R-:W-:Y:S01]  /*1a30*/  UMOV UR40, URZ ;  /* 0x0000003f00287c82 */ /* 0x000fe20008000000 */
[----:B------:R-:W-:Y:S01]  /*1a40*/  UMOV UR41, URZ ;  /* 0x0000003f00297c82 */ /* 0x000fe20008000000 */
[----:B-1----:R-:W-:-:S09]  /*1a50*/  SHF.L.U64.HI R35, R34, 0x3, R35 ;  /* 0x0000000322237819 */ /* 0x002fd20000010223 */
.L_x_55:
[----:B0-----:R-:W0:Y:S01]  /*1a60*/  SHFL.IDX PT, R0, R41, RZ, 0x1f ;  /* 0x00001fff29007589 */ /* 0x001e2200000e0000 */
[----:B-1----:R-:W1:Y:S01]  /*1a70*/  S2UR UR6, SR_CgaCtaId ;  /* 0x00000000000679c3 */ /* 0x002e620000008800 */
[----:B------:R-:W-:Y:S01]  /*1a80*/  UMOV UR45, 0x400 ;  /* 0x00000400002d7882 */ /* 0x000fe20000000000 */
[----:B0-----:R-:W-:Y:S01]  /*1a90*/  R2UR UR4, R0 ;  /* 0x00000000000472ca */ /* 0x001fe200000e0000 */
[----:B-1----:R-:W-:-:S12]  /*1aa0*/  ULEA UR45, UR6, UR45, 0x18 ;  /* 0x0000002d062d7291 */ /* 0x002fd8000f8ec03f */
[----:B------:R-:W-:-:S04]  /*1ab0*/  ULEA.HI UR5, UR4, UR4, URZ, 0x1 ;  /* 0x0000000404057291 */ /* 0x000fc8000f8f083f */
[----:B------:R-:W-:-:S04]  /*1ac0*/  ULOP3.LUT UR5, UR5, 0x1ffffe, URZ, 0xc0, !UPT ;  /* 0x001ffffe05057892 */ /* 0x000fc8000f8ec03f */
[----:B------:R-:W-:-:S03]  /*1ad0*/  UIADD3 UR5, UR4, -UR5, URZ ;  /* 0x8000000504057290 */ /* 0x000fc6000fffe03f */
[----:B------:R-:W-:Y:S01]  /*1ae0*/  ULDC UR4, c[0x0][0x28c] ;  /* 0x0000a30000047ab9 */ /* 0x000fe20000000800 */
[----:B------:R-:W-:Y:S01]  /*1af0*/  ULEA UR5, UR5, UR45, 0xb ;  /* 0x0000002d05057291 */ /* 0x000fe2000f8e583f */
[----:B------:R-:W-:-:S03]  /*1b00*/  ISETP.LT.AND P0, PT, RZ, UR4, PT ;  /* 0x00000004ff007c0c */ /* 0x000fc6000bf01270 */
[----:B------:R-:W-:-:S04]  /*1b10*/  UIADD3 UR5, UR5, 0x400, URZ ;  /* 0x0000040005057890 */ /* 0x000fc8000fffe03f */
[----:B------:R-:W-:-:S04]  /*1b20*/  USHF.R.U32.HI UR5, URZ, 0x4, UR5 ;  /* 0x000000043f057899 */ /* 0x000fc80008011605 */
[----:B------:R-:W-:-:S04]  /*1b30*/  ULOP3.LUT UR5, UR5, 0x3fff, URZ, 0xc0, !UPT ;  /* 0x00003fff05057892 */ /* 0x000fc8000f8ec03f */
[----:B------:R-:W-:Y:S01]  /*1b40*/  ULOP3.LUT UR46, UR5, 0x10000, URZ, 0xfc, !UPT ;  /* 0x00010000052e7892 */ /* 0x000fe2000f8efc3f */
[----:B--234-:R-:W-:Y:S11]  /*1b50*/  @P0 BRA `(.L_x_18) ;  /* 0x0000000000400947 */ /* 0x01cff60003800000 */
[----:B------:R-:W-:Y:S01]  /*1b60*/  MOV R0, 0x0 ;  /* 0x0000000000007802 */ /* 0x000fe20000000f00 */
[----:B------:R-:W-:Y:S01]  /*1b70*/  ULDC.64 UR4, c[0x4][0x68] ;  /* 0x01001a0000047ab9 */ /* 0x000fe20000000a00 */
[----:B------:R-:W-:Y:S01]  /*1b80*/  ULDC.64 UR6, c[0x4][0x8] ;  /* 0x0100020000067ab9 */ /* 0x000fe20000000a00 */
[----:B------:R-:W-:Y:S01]  /*1b90*/  IMAD.U32 R4, RZ, RZ, UR4 ;  /* 0x00000004ff047e24 */ /* 0x000fe2000f8e00ff */
[----:B------:R0:W1:Y:S01]  /*1ba0*/  LDC.64 R2, c[0x4][R0] ;  /* 0x0100000000027b82 */ /* 0x0000620000000a00 */
[----:B------:R-:W-:Y:S01]  /*1bb0*/  IMAD.U32 R5, RZ, RZ, UR5 ;  /* 0x00000005ff057e24 */ /* 0x000fe2000f8e00ff */
[----:B------:R-:W-:Y:S01]  /*1bc0*/  ULDC.64 UR4, c[0x4][0x70] ;  /* 0x01001c0000047ab9 */ /* 0x000fe20000000a00 */
[----:B------:R-:W-:Y:S02]  /*1bd0*/  IMAD.U32 R10, RZ, RZ, UR6 ;  /* 0x00000006ff0a7e24 */ /* 0x000fe4000f8e00ff */
[----:B------:R-:W-:Y:S02]  /*1be0*/  IMAD.U32 R6, RZ, RZ, UR4 ;  /* 0x00000004ff067e24 */ /* 0x000fe4000f8e00ff */
[----:B------:R-:W-:-:S02]  /*1bf0*/  IMAD.U32 R7, RZ, RZ, UR5 ;  /* 0x00000005ff077e24 */ /* 0x000fc4000f8e00ff */
[----:B------:R-:W-:Y:S02]  /*1c00*/  IMAD.U32 R11, RZ, RZ, UR7 ;  /* 0x00000007ff0b7e24 */ /* 0x000fe4000f8e00ff */
[----:B------:R-:W-:Y:S02]  /*1c10*/  IMAD.MOV.U32 R8, RZ, RZ, 0x1e1 ;  /* 0x000001e1ff087424 */ /* 0x000fe400078e00ff */
[----:B------:R-:W-:Y:S02]  /*1c20*/  IMAD.MOV.U32 R12, RZ, RZ, 0x1 ;  /* 0x00000001ff0c7424 */ /* 0x000fe400078e00ff */
[----:B0-----:R-:W-:-:S07]  /*1c30*/  IMAD.MOV.U32 R13, RZ, RZ, RZ ;  /* 0x000000ffff0d7224 */ /* 0x001fce00078e00ff */
[----:B------:R-:W-:-:S07]  /*1c40*/  LEPC R20, `(.L_x_18) ;  /* 0x000000001014794e */ /* 0x000fce0000000000 */
[----:B-1---5:R-:W-:Y:S05]  /*1c50*/  CALL.ABS.NOINC R2 ;  /* 0x0000000002007343 */ /* 0x022fea0003c00000 */
.L_x_18:
[----:B------:R-:W-:-:S13]  /*1c60*/  ISETP.NE.AND P0, PT, R48, 0x3, PT ;  /* 0x000000033000780c */ /* 0x000fda0003f05270 */
[----:B------:R-:W-:Y:S05]  /*1c70*/  @!P0 BRA `(.L_x_19) ;  /* 0x0000000000048947 */ /* 0x000fea0003800000 */
[----:B------:R-:W-:Y:S01]  /*1c80*/  BPT.TRAP 0x1 ;  /* 0x000000040000795c */ /* 0x000fe20000300000 */
.L_x_19:
[----:B------:R-:W-:Y:S02]  /*1c90*/  IMAD.U32 R3, RZ, RZ, UR41 ;  /* 0x00000029ff037e24 */ /* 0x000fe4000f8e00ff */
[----:B------:R-:W-:-:S03]  /*1ca0*/  IMAD.U32 R0, RZ, RZ, UR40 ;  /* 0x00000028ff007e24 */ /* 0x000fc6000f8e00ff */
[----:B------:R-:W-:Y:S02]  /*1cb0*/  LEA R3, R3, UR45, 0x3 ;  /* 0x0000002d03037c11 */ /* 0x000fe4000f8e18ff */
[----:B------:R-:W-:-:S04]  /*1cc0*/  SHF.L.U32 R0, R0, 0x1f, RZ ;  /* 0x0000001f00007819 */ /* 0x000fc800000006ff */
[----:B------:R0:W1:Y:S01]  /*1cd0*/  SYNCS.PHASECHK.TRANS64.TRYWAIT P1, [R3+URZ], R0 ;  /* 0x00000000030075a7 */ /* 0x000062000802017f */
[----:B------:R-:W-:Y:S05]  /*1ce0*/  @!P0 BRA `(.L_x_20) ;  /* 0x0000000000048947 */ /* 0x000fea0003800000 */
[----:B------:R-:W-:Y:S01]  /*1cf0*/  BPT.TRAP 0x1 ;  /* 0x000000040000795c */ /* 0x000fe20000300000 */
.L_x_20:
[----:B------:R-:W-:-:S05]  /*1d00*/  IMAD.U32 R2, RZ, RZ, UR44 ;  /* 0x0000002cff027e24 */ /* 0x000fca000f8e00ff */
[----:B------:R-:W-:Y:S01]  /*1d10*/  ISETP.GE.AND P2, PT, R2, 0x1, PT ;  /* 0x000000010200780c */ /* 0x000fe20003f46270 */
[----:B-1----:R-:W-:-:S12]  /*1d20*/  @P1 BRA `(.L_x_21) ;  /* 0x0000000000081947 */ /* 0x002fd80003800000 */
[----:B------:R-:W1:Y:S02]  /*1d30*/  SYNCS.PHASECHK.TRANS64.TRYWAIT P1, [R3+URZ], R0 ;  /* 0x00000000030075a7 */ /* 0x000e64000802017f */
[----:B-1----:R-:W-:Y:S05]  /*1d40*/  @!P1 BRA `(.L_x_22) ;  /* 0x0000004400209947 */ /* 0x002fea0003800000 */
.L_x_21:
[----:B------:R-:W-:Y:S05]  /*1d50*/  WARPSYNC.ALL ;  /* 0x0000000000007948 */ /* 0x000fea0003800000 */
[----:B------:R-:W-:Y:S01]  /*1d60*/  UIADD3 UR4, UR45, 0x32400, URZ ;  /* 0x000324002d047890 */ /* 0x000fe2000fffe03f */
[----:B------:R-:W-:Y:S01]  /*1d70*/  WARPGROUP.ARRIVE ;  /* 0x00000000000079c5 */ /* 0x000fe20000000000 */
[----:B------:R-:W-:Y:S01]  /*1d80*/  UMOV UR5, 0xc0000010 ;  /* 0xc000001000057882 */ /* 0x000fe20000000000 */
[----:B------:R-:W-:Y:S01]  /*1d90*/  UMOV UR7, 0xc0000010 ;  /* 0xc000001000077882 */ /* 0x000fe20000000000 */
[----:B------:R-:W-:-:S04]  /*1da0*/  USHF.R.U32.HI UR4, URZ, 0x4, UR4 ;  /* 0x000000043f047899 */ /* 0x000fc80008011604 */
[----:B------:R-:W-:-:S04]  /*1db0*/  ULOP3.LUT UR4, UR4, 0x3fff, URZ, 0xc0, !UPT ;  /* 0x00003fff04047892 */ /* 0x000fc8000f8ec03f */
[----:B------:R-:W-:Y:S02]  /*1dc0*/  ULOP3.LUT UR9, UR4, 0x10000, URZ, 0xfc, !UPT ;  /* 0x0001000004097892 */ /* 0x000fe4000f8efc3f */
[----:B------:R-:W-:Y:S02]  /*1dd0*/  ULEA UR4, UR41, UR46, 0x8 ;  /* 0x0000002e29047291 */ /* 0x000fe4000f8e403f */
[----:B------:R-:W-:-:S09]  /*1de0*/  ULEA UR6, UR41, UR9, 0x5 ;  /* 0x0000000929067291 */ /* 0x000fd2000f8e283f */
[----:B------:R-:W-:Y:S03]  /*1df0*/  IGMMA.64x16x32.S8.S8 R24, gdesc[UR4], RZ, !UPT, gsb0 ;  /* 0x00600000041879f1 */ /* 0x000fe6000c0410ff */
[----:B------:R-:W-:Y:S02]  /*1e00*/  WARPGROUP.DEPBAR.LE gsb0, 0x0 ;  /* 0x00008000000079c5 */ /* 0x000fe40000010000 */
[----:B------:R-:W-:Y:S05]  /*1e10*/  @!P2 BRA `(.L_x_23) ;  /* 0x0000000000b8a947 */ /* 0x000fea0003800000 */
[----:B------:R-:W-:Y:S01]  /*1e20*/  UIADD3 UR4, UR41, 0x1, URZ ;  /* 0x0000000129047890 */ /* 0x000fe2000fffe03f */
[----:B01----:R-:W-:Y:S02]  /*1e30*/  IMAD.U32 R0, RZ, RZ, UR44 ;  /* 0x0000002cff007e24 */ /* 0x003fe4000f8e00ff */
[----:B------:R-:W-:Y:S01]  /*1e40*/  IMAD.U32 R2, RZ, RZ, UR41 ;  /* 0x00000029ff027e24 */ /* 0x000fe2000f8e00ff */
[----:B------:R-:W-:-:S04]  /*1e50*/  UISETP.NE.AND UP0, UPT, UR4, 0x32, UPT ;  /* 0x000000320400788c */ /* 0x000fc8000bf05270 */
[----:B------:R-:W-:Y:S02]  /*1e60*/  USEL UR5, URZ, 0x1, UP0 ;  /* 0x000000013f057887 */ /* 0x000fe40008000000 */
[----:B------:R-:W-:Y:S02]  /*1e70*/  USEL UR8, UR4, URZ, UP0 ;  /* 0x0000003f04087287 */ /* 0x000fe40008000000 */
[----:B------:R-:W-:-:S06]  /*1e80*/  ULOP3.LUT UR5, UR40, UR5, URZ, 0x3c, !UPT ;  /* 0x0000000528057292 */ /* 0x000fcc000f8e3c3f */
[----:B------:R-:W-:-:S07]  /*1e90*/  IMAD.U32 R5, RZ, RZ, UR5 ;  /* 0x00000005ff057e24 */ /* 0x000fce000f8e00ff */
.L_x_30:
[----:B------:R-:W-:Y:S05]  /*1ea0*/  @!P0 BRA `(.L_x_24) ;  /* 0x0000000000048947 */ /* 0x000fea0003800000 */
[----:B------:R-:W-:Y:S01]  /*1eb0*/  BPT.TRAP 0x1 ;  /* 0x000000040000795c */ /* 0x000fe20000300000 */
.L_x_24:
[----:B------:R-:W-:Y:S01]  /*1ec0*/  ULEA UR4, UR8, UR45, 0x3 ;  /* 0x0000002d08047291 */ /* 0x000fe2000f8e183f */
[----:B------:R-:W-:-:S08]  /*1ed0*/  SHF.L.U32 R3, R5, 0x1f, RZ ;  /* 0x0000001f05037819 */ /* 0x000fd000000006ff */
[----:B------:R0:W1:Y:S01]  /*1ee0*/  SYNCS.PHASECHK.TRANS64.TRYWAIT P1, [UR4], R3 ;  /* 0x00000003ff0075a7 */ /* 0x0000620008020144 */
[----:B------:R-:W-:Y:S05]  /*1ef0*/  @!P0 BRA `(.L_x_25) ;  /* 0x0000000000048947 */ /* 0x000fea0003800000 */
[----:B------:R-:W-:Y:S01]  /*1f00*/  BPT.TRAP 0x1 ;  /* 0x000000040000795c */ /* 0x000fe20000300000 */
.L_x_25:
[----:B-1----:R-:W-:Y:S05]  /*1f10*/  @P1 BRA `(.L_x_26) ;  /* 0x0000000000081947 */ /* 0x002fea0003800000 */
[----:B------:R-:W1:Y:S02]  /*1f20*/  SYNCS.PHASECHK.TRANS64.TRYWAIT P1, [UR4], R3 ;  /* 0x00000003ff0075a7 */ /* 0x000e640008020144 */
[----:B-1----:R-:W-:Y:S05]  /*1f30*/  @!P1 BRA `(.L_x_27) ;  /* 0x0000004000b89947 */ /* 0x002fea0003800000 */
.L_x_26:
[----:B------:R-:W-:Y:S01]  /*1f40*/  ULEA UR4, UR8, UR46, 0x8 ;  /* 0x0000002e08047291 */ /* 0x000fe2000f8e403f */
[----:B------:R-:W-:Y:S01]  /*1f50*/  WARPGROUP.ARRIVE ;  /* 0x00000000000079c5 */ /* 0x000fe20000000000 */
[----:B------:R-:W-:Y:S01]  /*1f60*/  ULEA UR6, UR8, UR9, 0x5 ;  /* 0x0000000908067291 */ /* 0x000fe2000f8e283f */
[----:B------:R-:W-:Y:S01]  /*1f70*/  UMOV UR5, 0xc0000010 ;  /* 0xc000001000057882 */ /* 0x000fe20000000000 */
[----:B------:R-:W-:-:S07]  /*1f80*/  UMOV UR7, 0xc0000010 ;  /* 0xc000001000077882 */ /* 0x000fce0000000000 */
[----:B------:R-:W-:Y:S03]  /*1f90*/  IGMMA.64x16x32.S8.S8 R24, gdesc[UR4], R24, gsb0 ;  /* 0x00600000041879f1 */ /* 0x000fe60008041018 */
[----:B------:R-:W-:Y:S02]  /*1fa0*/  WARPGROUP.DEPBAR.LE gsb0, 0x0 ;  /* 0x00008000000079c5 */ /* 0x000fe40000010000 */
[----:B------:R-:W-:Y:S05]  /*1fb0*/  @!P0 BRA `(.L_x_28) ;  /* 0x0000000000048947 */ /* 0x000fea0003800000 */
[----:B------:R-:W-:Y:S01]  /*1fc0*/  BPT.TRAP 0x1 ;  /* 0x000000040000795c */ /* 0x000fe20000300000 */
.L_x_28:
[----:B------:R-:W-:-:S13]  /*1fd0*/  ISETP.NE.AND P1, PT, R23, RZ, PT ;  /* 0x000000ff1700720c */ /* 0x000fda0003f25270 */
[----:B01----:R-:W-:-:S05]  /*1fe0*/  @P1 LEA R3, R2, UR45, 0x3 ;  /* 0x0000002d02031c11 */ /* 0x003fca000f8e18ff */
[----:B------:R-:W-:-:S05]  /*1ff0*/  @P1 VIADD R3, R3, 0x190 ;  /* 0x0000019003031836 */ /* 0x000fca0000000000 */
[----:B------:R-:W-:-:S04]  /*2000*/  @P1 PRMT R3, R22, 0x654, R3 ;  /* 0x0000065416031816 */ /* 0x000fc80000000003 */
[----:B------:R0:W-:Y:S01]  /*2010*/  @P1 SYNCS.ARRIVE.TRANS64.RED.A1T0 RZ, [R3+URZ], RZ ;  /* 0x000000ff03ff19a7 */ /* 0x0001e2000810043f */
[----:B------:R-:W-:-:S13]  /*2020*/  ISETP.GT.U32.AND P1, PT, R16, 0x1, PT ;  /* 0x000000011000780c */ /* 0x000fda0003f24070 */
[----:B0-----:R-:W-:Y:S05]  /*2030*/  @P1 BRA `(.L_x_29) ;  /* 0x0000000000041947 */ /* 0x001fea0003800000 */
[----:B------:R-:W-:Y:S01]  /*2040*/  BPT.TRAP 0x1 ;  /* 0x000000040000795c */ /* 0x000fe20000300000 */
.L_x_29:
[----:B------:R-:W-:Y:S01]  /*2050*/  UIADD3 UR8, UR8, 0x1, URZ ;  /* 0x0000000108087890 */ /* 0x000fe2000fffe03f */
[----:B------:R-:W-:Y:S01]  /*2060*/  ISETP.GT.AND P2, PT, R0, 0x1, PT ;  /* 0x000000010000780c */ /* 0x000fe20003f44270 */
[----:B------:R-:W-:Y:S02]  /*2070*/  VIADD R2, R2, 0x1 ;  /* 0x0000000102027836 */ /* 0x000fe40000000000 */
[----:B------:R-:W-:Y:S01]  /*2080*/  UISETP.NE.AND UP0, UPT, UR8, 0x32, UPT ;  /* 0x000000320800788c */ /* 0x000fe2000bf05270 */
[----:B------:R-:W-:Y:S02]  /*2090*/  VIADD R0, R0, 0xffffffff ;  /* 0xffffffff00007836 */ /* 0x000fe40000000000 */
[C---:B------:R-:W-:Y:S01]  /*20a0*/  ISETP.NE.AND P1, PT, R2.reuse, 0x32, PT ;  /* 0x000000320200780c */ /* 0x040fe20003f25270 */
[----:B------:R-:W-:Y:S02]  /*20b0*/  USEL UR4, URZ, 0x1, UP0 ;  /* 0x000000013f047887 */ /* 0x000fe40008000000 */
[----:B------:R-:W-:Y:S01]  /*20c0*/  USEL UR8, UR8, URZ, UP0 ;  /* 0x0000003f08087287 */ /* 0x000fe20008000000 */
[----:B------:R-:W-:-:S03]  /*20d0*/  SEL R2, R2, RZ, P1 ;  /* 0x000000ff02027207 */ /* 0x000fc60000800000 */
[----:B------:R-:W-:Y:S01]  /*20e0*/  LOP3.LUT R5, R5, UR4, RZ, 0x3c, !PT ;  /* 0x0000000405057c12 */ /* 0x000fe2000f8e3cff */
[----:B------:R-:W-:Y:S07]  /*20f0*/  @P2 BRA `(.L_x_30) ;  /* 0xfffffffc00682947 */ /* 0x000fee000383ffff */
.L_x_23:
[----:B01----:R-:W0:Y:S02]  /*2100*/  LDC R0, c[0x0][0x28c] ;  /* 0x0000a300ff007b82 */ /* 0x003e240000000800 */
[----:B0-----:R-:W-:-:S13]  /*2110*/  ISETP.GE.AND P1, PT, R0, 0x1, PT ;  /* 0x000000010000780c */ /* 0x001fda0003f26270 */
[----:B------:R-:W-:Y:S05]  /*2120*/  @!P1 BRA `(.L_x_31) ;  /* 0x0000000000449947 */ /* 0x000fea0003800000 */
[----:B------:R-:W-:Y:S05]  /*2130*/  @!P0 BRA `(.L_x_32) ;  /* 0x0000000000048947 */ /* 0x000fea0003800000 */
[----:B------:R-:W-:Y:S01]  /*2140*/  BPT.TRAP 0x1 ;  /* 0x000000040000795c */ /* 0x000fe20000300000 */
.L_x_32:
[----:B------:R-:W-:-:S13]  /*2150*/  ISETP.NE.AND P0, PT, R23, RZ, PT ;  /* 0x000000ff1700720c */ /* 0x000fda0003f05270 */
[----:B------:R-:W-:-:S05]  /*2160*/  VOTEU.ANY UP0, P0 ;  /* 0x00000000003f7886 */ /* 0x000fca0000000100 */
[----:B------:R-:W-:-:S06]  /*2170*/  @UP0 UIADD3 UR4, UR44, UR41, URZ ;  /* 0x000000292c040290 */ /* 0x000fcc000fffe03f */
[----:B------:R-:W-:Y:S02]  /*2180*/  IMAD.U32 R2, RZ, RZ, UR4 ;  /* 0x00000004ff027e24 */ /* 0x000fe4000f8e00ff */
[----:B------:R-:W-:Y:S02]  /*2190*/  IMAD.U32 R5, RZ, RZ, UR4 ;  /* 0x00000004ff057e24 */ /* 0x000fe4000f8e00ff */
[----:B------:R-:W-:-:S05]  /*21a0*/  @P0 IMAD.WIDE.U32 R2, R2, 0x51eb851f, RZ ;  /* 0x51eb851f02020825 */ /* 0x000fca00078e00ff */
[----:B------:R-:W-:-:S05]  /*21b0*/  @P0 SHF.R.U32.HI R0, RZ, 0x4, R3 ;  /* 0x00000004ff000819 */ /* 0x000fca0000011603 */
[----:B------:R-:W-:-:S05]  /*21c0*/  @P0 IMAD R0, R0, -0x32, R5 ;  /* 0xffffffce00000824 */ /* 0x000fca00078e0205 */
[----:B------:R-:W-:-:S05]  /*21d0*/  @P0 LEA R0, R0, UR45, 0x3 ;  /* 0x0000002d00000c11 */ /* 0x000fca000f8e18ff */
[----:B------:R-:W-:-:S05]  /*21e0*/  @P0 VIADD R3, R0, 0x190 ;  /* 0x0000019000030836 */ /* 0x000fca0000000000 */
[----:B------:R-:W-:-:S04]  /*21f0*/  @P0 PRMT R3, R22, 0x654, R3 ;  /* 0x0000065416030816 */ /* 0x000fc80000000003 */
[----:B------:R0:W-:Y:S01]  /*2200*/  @P0 SYNCS.ARRIVE.TRANS64.RED.A1T0 RZ, [R3+URZ], RZ ;  /* 0x000000ff03ff09a7 */ /* 0x0001e2000810043f */
[----:B------:R-:W-:-:S13]  /*2210*/  ISETP.GT.U32.AND P0, PT, R16, 0x1, PT ;  /* 0x000000011000780c */ /* 0x000fda0003f04070 */
[----:B0-----:R-:W-:Y:S05]  /*2220*/  @P0 BRA `(.L_x_31) ;  /* 0x0000000000040947 */ /* 0x001fea0003800000 */
[----:B------:R-:W-:Y:S01]  /*2230*/  BPT.TRAP 0x1 ;  /* 0x000000040000795c */ /* 0x000fe20000300000 */
.L_x_31:
[----:B------:R-:W-:Y:S01]  /*2240*/  UISETP.GE.U32.AND UP1, UPT, UR43, 0x32, UPT ;  /* 0x000000322b00788c */ /* 0x000fe2000bf26070 */
[----:B------:R-:W-:Y:S01]  /*2250*/  IMAD.SHL.U32 R13, R46, 0x10, RZ ;  /* 0x000000102e0d7824 */ /* 0x000fe200078e00ff */
[----:B------:R-:W-:Y:S01]  /*2260*/  UIADD3 UR41, UR43, UR41, URZ ;  /* 0x000000292b297290 */ /* 0x000fe2000fffe03f */
[----:B------:R-:W-:Y:S01]  /*2270*/  IMAD.SHL.U32 R15, R47, 0x80, RZ ;  /* 0x000000802f0f7824 */ /* 0x000fe200078e00ff */
[----:B------:R-:W-:Y:S01]  /*2280*/  ULDC UR7, c[0x0][0x288] ;  /* 0x0000a20000077ab9 */ /* 0x000fe20000000800 */
[----:B------:R-:W-:Y:S01]  /*2290*/  IMAD.MOV.U32 R0, RZ, RZ, -0x1 ;  /* 0xffffffffff007424 */ /* 0x000fe200078e00ff */
[----:B------:R-:W-:Y:S01]  /*22a0*/  UISETP.GT.U32.AND UP0, UPT, UR41, 0x31, UPT ;  /* 0x000000312900788c */ /* 0x000fe2000bf04070 */
[----:B------:R-:W-:-:S03]  /*22b0*/  ISETP.GE.AND P0, PT, R13, UR7, PT ;  /* 0x000000070d007c0c */ /* 0x000fc6000bf06270 */
[----:B------:R-:W-:Y:S02]  /*22c0*/  UISETP.LT.U32.AND UP0, UPT, UR43, 0x32, UP0 ;  /* 0x000000322b00788c */ /* 0x000fe40008701070 */
[----:B------:R-:W-:Y:S02]  /*22d0*/  @UP1 UIMAD.WIDE.U32 UR4, UR41, 0x51eb851f, URZ ;  /* 0x51eb851f290418a5 */ /* 0x000fe4000f8e003f */
[----:B------:R-:W-:Y:S02]  /*22e0*/  USEL UR6, URZ, 0x1, !UP0 ;  /* 0x000000013f067887 */ /* 0x000fe4000c000000 */
[----:B------:R-:W-:Y:S02]  /*22f0*/  @UP1 USHF.R.U32.HI UR4, URZ, 0x4, UR5 ;  /* 0x000000043f041899 */ /* 0x000fe40008011605 */
[----:B------:R-:W-:Y:S01]  /*2300*/  ULOP3.LUT UR40, UR40, UR6, URZ, 0x3c, !UPT ;  /* 0x0000000628287292 */ /* 0x000fe2000f8e3c3f */
[----:B------:R-:W-:Y:S02]  /*2310*/  ULDC UR5, c[0x0][0x284] ;  /* 0x0000a10000057ab9 */ /* 0x000fe40000000800 */
[----:B------:R-:W-:Y:S01]  /*2320*/  ISETP.GE.OR P0, PT, R15, UR5, P0 ;  /* 0x000000050f007c0c */ /* 0x000fe20008706670 */
[----:B------:R-:W-:-:S12]  /*2330*/  @UP1 ULOP3.LUT UR40, UR40, 0x1, UR4, 0x78, !UPT ;  /* 0x0000000128281892 */ /* 0x000fd8000f8e7804 */
[----:B------:R-:W-:Y:S05]  /*2340*/  @P0 BRA `(.L_x_33) ;  /* 0x0000000800480947 */ /* 0x000fea0003800000 */
[----:B------:R-:W-:Y:S01]  /*2350*/  SHF.R.S32.HI R12, RZ, 0x1f, R49 ;  /* 0x0000001fff0c7819 */ /* 0x000fe20000011431 */
[----:B------:R-:W-:Y:S01]  /*2360*/  ULDC.64 UR4, c[0x0][0x5d0] ;  /* 0x0001740000047ab9 */ /* 0x000fe20000000a00 */
[----:B------:R-:W-:Y:S01]  /*2370*/  LOP3.LUT R4, R13, 0x6, R40, 0xf8, !PT ;  /* 0x000000060d047812 */ /* 0x000fe200078ef828 */
[----:B------:R-:W-:Y:S01]  /*2380*/  IMAD.WIDE R6, R47, 0x80, R32 ;  /* 0x000000802f067825 */ /* 0x000fe200078e0220 */
[----:B------:R-:W-:Y:S01]  /*2390*/  ULDC.64 UR6, c[0x0][0x5c8] ;  /* 0x0001720000067ab9 */ /* 0x000fe20000000a00 */
[----:B------:R-:W-:Y:S01]  /*23a0*/  BSSY B0, `(.L_x_33) ;  /* 0x000008c000007945 */ /* 0x000fe20003800000 */
[----:B------:R-:W-:Y:S01]  /*23b0*/  SHF.R.S32.HI R5, RZ, 0x1f, R4 ;  /* 0x0000001fff057819 */ /* 0x000fe20000011404 */
[----:B------:R-:W-:Y:S02]  /*23c0*/  IMAD R2, R12, UR4, RZ ;  /* 0x000000040c027c24 */ /* 0x000fe4000f8e02ff */
[----:B------:R-:W-:Y:S02]  /*23d0*/  IMAD.IADD R21, R44, 0x1, -R15 ;  /* 0x000000012c157824 */ /* 0x000fe400078e0a0f */
[----:B------:R-:W-:-:S02]  /*23e0*/  IMAD R9, R49, UR5, R2 ;  /* 0x0000000531097c24 */ /* 0x000fc4000f8e0202 */
[----:B------:R-:W-:Y:S01]  /*23f0*/  IMAD.WIDE.U32 R2, R49, UR4, R4 ;  /* 0x0000000431027c25 */ /* 0x000fe2000f8e0004 */
[----:B------:R-:W-:-:S03]  /*2400*/  ULDC.64 UR4, c[0x0][0x5c0] ;  /* 0x0001700000047ab9 */ /* 0x000fc60000000a00 */
[----:B------:R-:W-:Y:S02]  /*2410*/  IMAD.IADD R3, R3, 0x1, R9 ;  /* 0x0000000103037824 */ /* 0x000fe400078e0209 */
[----:B------:R-:W-:Y:S02]  /*2420*/  IMAD R9, R7, UR6, RZ ;  /* 0x0000000607097c24 */ /* 0x000fe4000f8e02ff */
[----:B------:R-:W-:-:S04]  /*2430*/  IMAD.WIDE.U32 R2, R6, UR6, R2 ;  /* 0x0000000606027c25 */ /* 0x000fc8000f8e0002 */
[----:B------:R-:W-:Y:S01]  /*2440*/  IMAD R9, R6, UR7, R9 ;  /* 0x0000000706097c24 */ /* 0x000fe2000f8e0209 */
[----:B------:R-:W-:Y:S01]  /*2450*/  IADD3 R8, P0, R2, UR4, RZ ;  /* 0x0000000402087c10 */ /* 0x000fe2000ff1e0ff */
[----:B------:R-:W-:-:S03]  /*2460*/  IMAD.IADD R46, R38, 0x1, -R13 ;  /* 0x00000001262e7824 */ /* 0x000fc600078e0a0d */
[----:B------:R-:W-:Y:S02]  /*2470*/  IADD3.X R9, R3, UR5, R9, P0, !PT ;  /* 0x0000000503097c10 */ /* 0x000fe400087fe409 */
[----:B-----5:R-:W-:Y:S02]  /*2480*/  ISETP.NE.AND P0, PT, R37, RZ, PT ;  /* 0x000000ff2500720c */ /* 0x020fe40003f05270 */
[----:B------:R-:W-:-:S05]  /*2490*/  LEA R10, P1, R34, R8, 0x3 ;  /* 0x00000008220a7211 */ /* 0x000fca00078218ff */
[----:B------:R-:W-:-:S06]  /*24a0*/  IMAD.X R11, R35, 0x1, R9, P1 ;  /* 0x00000001230b7824 */ /* 0x000fcc00008e0609 */
[----:B------:R-:W-:Y:S05]  /*24b0*/  @!P0 BRA `(.L_x_34) ;  /* 0x0000000400808947 */ /* 0x000fea0003800000 */
[----:B------:R-:W0:Y:S01]  /*24c0*/  LDC.64 R50, c[0x0][0x5b0] ;  /* 0x00016c00ff327b82 */ /* 0x000e220000000a00 */
[----:B------:R-:W-:Y:S01]  /*24d0*/  ULDC.64 UR4, c[0x0][0x5b8] ;  /* 0x00016e0000047ab9 */ /* 0x000fe20000000a00 */
[----:B------:R-:W-:Y:S01]  /*24e0*/  ISETP.GE.AND P1, PT, R21, 0x1, PT ;  /* 0x000000011500780c */ /* 0x000fe20003f26270 */
[----:B------:R-:W-:Y:S01]  /*24f0*/  IMAD R2, R12, UR4, RZ ;  /* 0x000000040c027c24 */ /* 0x000fe2000f8e02ff */
[----:B------:R-:W-:Y:S01]  /*2500*/  BSSY B1, `(.L_x_35) ;  /* 0x000000e000017945 */ /* 0x000fe20003800000 */
[C---:B------:R-:W-:Y:S01]  /*2510*/  IMAD.WIDE.U32 R12, R49.reuse, UR4, R4 ;  /* 0x00000004310c7c25 */ /* 0x040fe2000f8e0004 */
[----:B------:R-:W-:Y:S02]  /*2520*/  ISETP.LT.OR P2, PT, R46, 0x1, !P1 ;  /* 0x000000012e00780c */ /* 0x000fe40004f41670 */
[----:B------:R-:W1:Y:S01]  /*2530*/  LDC.64 R52, c[0x0][0x5a8] ;  /* 0x00016a00ff347b82 */ /* 0x000e620000000a00 */
[----:B------:R-:W-:Y:S02]  /*2540*/  IMAD R5, R49, UR5, R2 ;  /* 0x0000000531057c24 */ /* 0x000fe4000f8e0202 */
[----:B------:R-:W-:-:S02]  /*2550*/  IMAD.MOV.U32 R4, RZ, RZ, R12 ;  /* 0x000000ffff047224 */ /* 0x000fc400078e000c */
[----:B------:R-:W-:Y:S02]  /*2560*/  IMAD.IADD R5, R13, 0x1, R5 ;  /* 0x000000010d057824 */ /* 0x000fe400078e0205 */
[-C--:B0-----:R-:W-:Y:S02]  /*2570*/  IMAD R14, R7, R50.reuse, RZ ;  /* 0x00000032070e7224 */ /* 0x081fe400078e02ff */
[----:B------:R-:W-:-:S04]  /*2580*/  IMAD.WIDE.U32 R2, R6, R50, R4 ;  /* 0x0000003206027225 */ /* 0x000fc800078e0004 */
[----:B------:R-:W-:Y:S01]  /*2590*/  IMAD R47, R6, R51, R14 ;  /* 0x00000033062f7224 */ /* 0x000fe200078e020e */
[----:B-1----:R-:W-:-:S04]  /*25a0*/  IADD3 R14, P0, R2, R52, RZ ;  /* 0x00000034020e7210 */ /* 0x002fc80007f1e0ff */
[----:B------:R-:W-:Y:S01]  /*25b0*/  IADD3.X R15, R53, R3, R47, P0, !PT ;  /* 0x00000003350f7210 */ /* 0x000fe200007fe42f */
[----:B------:R-:W-:Y:S08]  /*25c0*/  @P2 BRA `(.L_x_36) ;  /* 0x0000000000042947 */ /* 0x000ff00003800000 */
[----:B------:R0:W5:Y:S02]  /*25d0*/  LDG.E.U8 R45, desc[UR38][R14.64] ;  /* 0x000000260e2d7981 */ /* 0x000164000c1e1100 */
.L_x_36:
[----:B------:R-:W-:Y:S05]  /*25e0*/  BSYNC B1 ;  /* 0x0000000000017941 */ /* 0x000fea0003800000 */
.L_x_35:
[----:B-----5:R-:W-:Y:S01]  /*25f0*/  LOP3.LUT R7, R45, 0xffff, RZ, 0xc0, !PT ;  /* 0x0000ffff2d077812 */ /* 0x020fe200078ec0ff */
[----:B------:R-:W-:Y:S01]  /*2600*/  IMAD.SHL.U32 R2, R50, 0x8, RZ ;  /* 0x0000000832027824 */ /* 0x000fe200078e00ff */
[----:B------:R-:W-:Y:S01]  /*2610*/  ISETP.GE.AND P0, PT, R21, 0x9, PT ;  /* 0x000000091500780c */ /* 0x000fe20003f06270 */
[----:B------:R-:W-:Y:S01]  /*2620*/  BSSY B1, `(.L_x_37) ;  /* 0x000000e000017945 */ /* 0x000fe20003800000 */
[----:B------:R-:W-:Y:S02]  /*2630*/  PRMT R20, R7, 0x8880, RZ ;  /* 0x0000888007147816 */ /* 0x000fe400000000ff */
[----:B------:R-:W-:Y:S02]  /*2640*/  ISETP.LT.OR P3, PT, R46, 0x2, !P1 ;  /* 0x000000022e00780c */ /* 0x000fe40004f61670 */
[----:B------:R-:W-:Y:S01]  /*2650*/  SHF.L.U64.HI R3, R50, 0x3, R51 ;  /* 0x0000000332037819 */ /* 0x000fe20000010233 */
[----:B------:R-:W-:-:S04]  /*2660*/  IMAD R7, R20, R37, RZ ;  /* 0x0000002514077224 */ /* 0x000fc800078e02ff */
[----:B------:R-:W-:Y:S02]  /*2670*/  @!P2 IMAD R21, R24, R36, R7 ;  /* 0x000000241815a224 */ /* 0x000fe400078e0207 */
[----:B------:R-:W-:-:S03]  /*2680*/  IMAD.WIDE.U32 R2, R6, R50, R2 ;  /* 0x0000003206027225 */ /* 0x000fc600078e0002 */
[----:B------:R1:W-:Y:S01]  /*2690*/  @!P2 STG.E.U8 desc[UR38][R8.64], R21 ;  /* 0x000000150800a986 */ /* 0x0003e2000c101126 */
[----:B------:R-:W-:Y:S01]  /*26a0*/  IMAD.IADD R3, R47, 0x1, R3 ;  /* 0x000000012f037824 */ /* 0x000fe200078e0203 */
[----:B------:R-:W-:Y:S01]  /*26b0*/  IADD3 R12, P4, P5, R12, R52, R2 ;  /* 0x000000340c0c7210 */ /* 0x000fe20007d9e002 */
[----:B------:R-:W-:-:S12]  /*26c0*/  @P3 BRA `(.L_x_38) ;  /* 0x00000000000c3947 */ /* 0x000fd80003800000 */
[----:B------:R-:W2:Y:S02]  /*26d0*/  LDG.E.U8 R45, desc[UR38][R14.64+0x1] ;  /* 0x000001260e2d7981 */ /* 0x000ea4000c1e1100 */
[----:B--2---:R-:W-:-:S05]  /*26e0*/  PRMT R2, R45, 0x8880, RZ ;  /* 0x000088802d027816 */ /* 0x004fca00000000ff */
[----:B------:R-:W-:-:S07]  /*26f0*/  IMAD R7, R2, R37, RZ ;  /* 0x0000002502077224 */ /* 0x000fce00078e02ff */
.L_x_38:
[----:B------:R-:W-:Y:S05]  /*2700*/  BSYNC B1 ;  /* 0x0000000000017941 */ /* 0x000fea0003800000 */
.L_x_37:
[C---:B------:R-:W-:Y:S01]  /*2710*/  ISETP.LT.OR P2, PT, R46.reuse, 0x1, !P0 ;  /* 0x000000012e00780c */ /* 0x040fe20004741670 */
[----:B------:R-:W-:Y:S01]  /*2720*/  @!P3 IMAD R25, R25, R36, R7 ;  /* 0x000000241919b224 */ /* 0x000fe200078e0207 */
[----:B------:R-:W-:Y:S01]  /*2730*/  BSSY B1, `(.L_x_39) ;  /* 0x000000b000017945 */ /* 0x000fe20003800000 */
[----:B------:R-:W-:Y:S02]  /*2740*/  IADD3.X R13, R5, R53, R3, P4, P5 ;  /* 0x00000035050d7210 */ /* 0x000fe400027ea403 */
[C---:B------:R-:W-:Y:S01]  /*2750*/  ISETP.LT.OR P4, PT, R46.reuse, 0x2, !P0 ;  /* 0x000000022e00780c */ /* 0x040fe20004781670 */
[----:B------:R2:W-:Y:S01]  /*2760*/  @!P3 STG.E.U8 desc[UR38][R8.64+0x1], R25 ;  /* 0x000001190800b986 */ /* 0x0005e2000c101126 */
[C---:B------:R-:W-:Y:S02]  /*2770*/  ISETP.LT.OR P3, PT, R46.reuse, 0x9, !P1 ;  /* 0x000000092e00780c */ /* 0x040fe40004f61670 */
[C---:B------:R-:W-:Y:S02]  /*2780*/  ISETP.LT.OR P1, PT, R46.reuse, 0xa, !P1 ;  /* 0x0000000a2e00780c */ /* 0x040fe40004f21670 */
[----:B------:R-:W-:-:S02]  /*2790*/  ISETP.LT.OR P5, PT, R46, 0x9, !P0 ;  /* 0x000000092e00780c */ /* 0x000fc400047a1670 */
[----:B------:R-:W-:Y:S11]  /*27a0*/  @P2 BRA `(.L_x_40) ;  /* 0x00000000000c2947 */ /* 0x000ff60003800000 */
[----:B------:R-:W3:Y:S02]  /*27b0*/  LDG.E.U8 R45, desc[UR38][R12.64] ;  /* 0x000000260c2d7981 */ /* 0x000ee4000c1e1100 */
[----:B---3--:R-:W-:-:S05]  /*27c0*/  PRMT R2, R45, 0x8880, RZ ;  /* 0x000088802d027816 */ /* 0x008fca00000000ff */
[----:B------:R-:W-:-:S07]  /*27d0*/  IMAD R7, R2, R37, RZ ;  /* 0x0000002502077224 */ /* 0x000fce00078e02ff */
.L_x_40:
[----:B------:R-:W-:Y:S05]  /*27e0*/  BSYNC B1 ;  /* 0x0000000000017941 */ /* 0x000fea0003800000 */
.L_x_39:
[----:B------:R-:W-:Y:S01]  /*27f0*/  @!P2 IMAD R3, R26, R36, R7 ;  /* 0x000000241a03a224 */ /* 0x000fe200078e0207 */
[----:B------:R-:W-:Y:S04]  /*2800*/  BSSY B1, `(.L_x_41) ;  /* 0x0000006000017945 */ /* 0x000fe80003800000 */
[----:B------:R3:W-:Y:S01]  /*2810*/  @!P2 STG.E.U8 desc[UR38][R10.64], R3 ;  /* 0x000000030a00a986 */ /* 0x0007e2000c101126 */
[----:B------:R-:W-:Y:S05]  /*2820*/  @P4 BRA `(.L_x_42) ;  /* 0x00000000000c4947 */ /* 0x000fea0003800000 */
[----:B------:R-:W4:Y:S02]  /*2830*/  LDG.E.U8 R45, desc[UR38][R12.64+0x1] ;  /* 0x000001260c2d7981 */ /* 0x000f24000c1e1100 */
[----:B----4-:R-:W-:-:S05]  /*2840*/  PRMT R2, R45, 0x8880, RZ ;  /* 0x000088802d027816 */ /* 0x010fca00000000ff */
[----:B------:R-:W-:-:S07]  /*2850*/  IMAD R7, R2, R37, RZ ;  /* 0x0000002502077224 */ /* 0x000fce00078e02ff */
.L_x_42:
[----:B------:R-:W-:Y:S05]  /*2860*/  BSYNC B1 ;  /* 0x0000000000017941 */ /* 0x000fea0003800000 */
.L_x_41:
[----:B------:R-:W-:Y:S01]  /*2870*/  @!P4 IMAD R27, R27, R36, R7 ;  /* 0x000000241b1bc224 */ /* 0x000fe200078e0207 */
[----:B------:R-:W-:Y:S04]  /*2880*/  BSSY B1, `(.L_x_43) ;  /* 0x0000006000017945 */ /* 0x000fe80003800000 */
[----:B------:R4:W-:Y:S01]  /*2890*/  @!P4 STG.E.U8 desc[UR38][R10.64+0x1], R27 ;  /* 0x0000011b0a00c986 */ /* 0x0009e2000c101126 */
[----:B------:R-:W-:Y:S05]  /*28a0*/  @P3 BRA `(.L_x_44) ;  /* 0x00000000000c3947 */ /* 0x000fea0003800000 */
[----:B------:R-:W5:Y:S02]  /*28b0*/  LDG.E.U8 R45, desc[UR38][R14.64+0x8] ;  /* 0x000008260e2d7981 */ /* 0x000f64000c1e1100 */
[----:B-----5:R-:W-:-:S05]  /*28c0*/  PRMT R2, R45, 0x8880, RZ ;  /* 0x000088802d027816 */ /* 0x020fca00000000ff */
[----:B------:R-:W-:-:S07]  /*28d0*/  IMAD R7, R2, R37, RZ ;  /* 0x0000002502077224 */ /* 0x000fce00078e02ff */
.L_x_44:
[----:B------:R-:W-:Y:S05]  /*28e0*/  BSYNC B1 ;  /* 0x0000000000017941 */ /* 0x000fea0003800000 */
.L_x_43:
[----:B---3--:R-:W-:Y:S01]  /*28f0*/  @!P3 IMAD R3, R28, R36, R7 ;  /* 0x000000241c03b224 */ /* 0x008fe200078e0207 */
[----:B------:R-:W-:Y:S04]  /*2900*/  BSSY B1, `(.L_x_45) ;  /* 0x0000006000017945 */ /* 0x000fe80003800000 */
[----:B------:R3:W-:Y:S01]  /*2910*/  @!P3 STG.E.U8 desc[UR38][R8.64+0x8], R3 ;  /* 0x000008030800b986 */ /* 0x0007e2000c101126 */
[----:B------:R-:W-:Y:S05]  /*2920*/  @P1 BRA `(.L_x_46) ;  /* 0x00000000000c1947 */ /* 0x000fea0003800000 */
[----:B------:R-:W5:Y:S02]  /*2930*/  LDG.E.U8 R45, desc[UR38][R14.64+0x9] ;  /* 0x000009260e2d7981 */ /* 0x000f64000c1e1100 */
[----:B-----5:R-:W-:-:S05]  /*2940*/  PRMT R2, R45, 0x8880, RZ ;  /* 0x000088802d027816 */ /* 0x020fca00000000ff */
[----:B------:R-:W-:-:S07]  /*2950*/  IMAD R7, R2, R37, RZ ;  /* 0x0000002502077224 */ /* 0x000fce00078e02ff */
.L_x_46:
[----:B------:R-:W-:Y:S05]  /*2960*/  BSYNC B1 ;  /* 0x0000000000017941 */ /* 0x000fea0003800000 */
.L_x_45:
[----:B------:R-:W-:Y:S01]  /*2970*/  @!P1 IMAD R29, R29, R36, R7 ;  /* 0x000000241d1d9224 */ /* 0x000fe200078e0207 */
[----:B------:R-:W-:Y:S04]  /*2980*/  BSSY B1, `(.L_x_47) ;  /* 0x0000006000017945 */ /* 0x000fe80003800000 */
[----:B------:R0:W-:Y:S01]  /*2990*/  @!P1 STG.E.U8 desc[UR38][R8.64+0x9], R29 ;  /* 0x0000091d08009986 */ /* 0x0001e2000c101126 */
[----:B------:R-:W-:Y:S05]  /*29a0*/  @P5 BRA `(.L_x_48) ;  /* 0x00000000000c5947 */ /* 0x000fea0003800000 */
[----:B------:R-:W5:Y:S02]  /*29b0*/  LDG.E.U8 R45, desc[UR38][R12.64+0x8] ;  /* 0x000008260c2d7981 */ /* 0x000f64000c1e1100 */
[----:B-----5:R-:W-:-:S05]  /*29c0*/  PRMT R2, R45, 0x8880, RZ ;  /* 0x000088802d027816 */ /* 0x020fca00000000ff */
[----:B------:R-:W-:-:S07]  /*29d0*/  IMAD R7, R2, R37, RZ ;  /* 0x0000002502077224 */ /* 0x000fce00078e02ff */
.L_x_48:
[----:B------:R-:W-:Y:S05]  /*29e0*/  BSYNC B1 ;  /* 0x0000000000017941 */ /* 0x000fea0003800000 */
.L_x_47:
[----:B---3--:R-:W-:Y:S01]  /*29f0*/  @!P5 IMAD R3, R30, R36, R7 ;  /* 0x000000241e03d224 */ /* 0x008fe200078e0207 */
[----:B------:R-:W-:Y:S01]  /*2a00*/  ISETP.LT.OR P0, PT, R46, 0xa, !P0 ;  /* 0x0000000a2e00780c */ /* 0x000fe20004701670 */
[----:B------:R-:W-:Y:S03]  /*2a10*/  BSSY B1, `(.L_x_49) ;  /* 0x0000006000017945 */ /* 0x000fe60003800000 */
[----:B------:R3:W-:Y:S09]  /*2a20*/  @!P5 STG.E.U8 desc[UR38][R10.64+0x8], R3 ;  /* 0x000008030a00d986 */ /* 0x0007f2000c101126 */
[----:B------:R-:W-:Y:S05]  /*2a30*/  @P0 BRA `(.L_x_50) ;  /* 0x00000000000c0947 */ /* 0x000fea0003800000 */
[----:B------:R-:W5:Y:S02]  /*2a40*/  LDG.E.U8 R45, desc[UR38][R12.64+0x9] ;  /* 0x000009260c2d7981 */ /* 0x000f64000c1e1100 */
[----:B-----5:R-:W-:-:S05]  /*2a50*/  PRMT R2, R45, 0x8880, RZ ;  /* 0x000088802d027816 */ /* 0x020fca00000000ff */
[----:B------:R-:W-:-:S07]  /*2a60*/  IMAD R7, R2, R37, RZ ;  /* 0x0000002502077224 */ /* 0x000fce00078e02ff */
.L_x_50:
[----:B------:R-:W-:Y:S05]  /*2a70*/  BSYNC B1 ;  /* 0x0000000000017941 */ /* 0x000fea0003800000 */
.L_x_49:
[----:B------:R-:W-:Y:S01]  /*2a80*/  IMAD R7, R31, R36, R7 ;  /* 0x000000241f077224 */ /* 0x000fe200078e0207 */
[----:B------:R-:W-:Y:S06]  /*2a90*/  @P0 BRA `(.L_x_51) ;  /* 0x0000000000700947 */ /* 0x000fec0003800000 */
[----:B------:R0:W-:Y:S01]  /*2aa0*/  STG.E.U8 desc[UR38][R10.64+0x9], R7 ;  /* 0x000009070a007986 */ /* 0x0001e2000c101126 */
[----:B------:R-:W-:Y:S05]  /*2ab0*/  BRA `(.L_x_51) ;  /* 0x0000000000687947 */ /* 0x000fea0003800000 */
.L_x_34:
[C---:B------:R-:W-:Y:S02]  /*2ac0*/  ISETP.GE.AND P1, PT, R21.reuse, 0x1, PT ;  /* 0x000000011500780c */ /* 0x040fe40003f26270 */
[----:B------:R-:W-:Y:S02]  /*2ad0*/  ISETP.GE.AND P0, PT, R21, 0x9, PT ;  /* 0x000000091500780c */ /* 0x000fe40003f06270 */
[C---:B------:R-:W-:Y:S02]  /*2ae0*/  ISETP.LT.OR P3, PT, R46.reuse, 0x1, !P1 ;  /* 0x000000012e00780c */ /* 0x040fe40004f61670 */
[C---:B------:R-:W-:Y:S02]  /*2af0*/  ISETP.LT.OR P4, PT, R46.reuse, 0x2, !P1 ;  /* 0x000000022e00780c */ /* 0x040fe40004f81670 */
[C---:B------:R-:W-:Y:S02]  /*2b00*/  ISETP.LT.OR P2, PT, R46.reuse, 0x1, !P0 ;  /* 0x000000012e00780c */ /* 0x040fe40004741670 */
[----:B------:R-:W-:-:S07]  /*2b10*/  ISETP.LT.OR P5, PT, R46, 0x9, !P0 ;  /* 0x000000092e00780c */ /* 0x000fce00047a1670 */
[-C--:B------:R-:W-:Y:S02]  /*2b20*/  @!P3 IMAD R3, R24, R36.reuse, RZ ;  /* 0x000000241803b224 */ /* 0x080fe400078e02ff */
[-C--:B------:R-:W-:Y:S02]  /*2b30*/  @!P4 IMAD R25, R25, R36.reuse, RZ ;  /* 0x000000241919c224 */ /* 0x080fe400078e02ff */
[----:B------:R-:W-:Y:S01]  /*2b40*/  @!P2 IMAD R5, R26, R36, RZ ;  /* 0x000000241a05a224 */ /* 0x000fe200078e02ff */
[----:B------:R0:W-:Y:S01]  /*2b50*/  @!P3 STG.E.U8 desc[UR38][R8.64], R3 ;  /* 0x000000030800b986 */ /* 0x0001e2000c101126 */
[C---:B------:R-:W-:Y:S02]  /*2b60*/  ISETP.LT.OR P3, PT, R46.reuse, 0x9, !P1 ;  /* 0x000000092e00780c */ /* 0x040fe40004f61670 */
[C---:B------:R-:W-:Y:S01]  /*2b70*/  ISETP.LT.OR P1, PT, R46.reuse, 0xa, !P1 ;  /* 0x0000000a2e00780c */ /* 0x040fe20004f21670 */
[----:B------:R1:W-:Y:S01]  /*2b80*/  @!P4 STG.E.U8 desc[UR38][R8.64+0x1], R25 ;  /* 0x000001190800c986 */ /* 0x0003e2000c101126 */
[----:B------:R-:W-:-:S02]  /*2b90*/  ISETP.LT.OR P4, PT, R46, 0x2, !P0 ;  /* 0x000000022e00780c */ /* 0x000fc40004781670 */
[----:B------:R-:W-:Y:S01]  /*2ba0*/  ISETP.LT.OR P0, PT, R46, 0xa, !P0 ;  /* 0x0000000a2e00780c */ /* 0x000fe20004701670 */
[----:B------:R1:W-:Y:S01]  /*2bb0*/  @!P2 STG.E.U8 desc[UR38][R10.64], R5 ;  /* 0x000000050a00a986 */ /* 0x0003e2000c101126 */
[----:B0-----:R-:W-:-:S05]  /*2bc0*/  @!P5 IMAD R3, R30, R36, RZ ;  /* 0x000000241e03d224 */ /* 0x001fca00078e02ff */
[-C--:B------:R-:W-:Y:S02]  /*2bd0*/  @!P3 IMAD R7, R28, R36.reuse, RZ ;  /* 0x000000241c07b224 */ /* 0x080fe400078e02ff */
[-C--:B------:R-:W-:Y:S02]  /*2be0*/  @!P1 IMAD R29, R29, R36.reuse, RZ ;  /* 0x000000241d1d9224 */ /* 0x080fe400078e02ff */
[-C--:B------:R-:W-:Y:S02]  /*2bf0*/  @!P4 IMAD R27, R27, R36.reuse, RZ ;  /* 0x000000241b1bc224 */ /* 0x080fe400078e02ff */
[----:B------:R-:W-:-:S03]  /*2c00*/  @!P0 IMAD R31, R31, R36, RZ ;  /* 0x000000241f1f8224 */ /* 0x000fc600078e02ff */
[----:B------:R1:W-:Y:S04]  /*2c10*/  @!P4 STG.E.U8 desc[UR38][R10.64+0x1], R27 ;  /* 0x0000011b0a00c986 */ /* 0x0003e8000c101126 */
[----:B------:R1:W-:Y:S04]  /*2c20*/  @!P3 STG.E.U8 desc[UR38][R8.64+0x8], R7 ;  /* 0x000008070800b986 */ /* 0x0003e8000c101126 */
[----:B------:R1:W-:Y:S04]  /*2c30*/  @!P1 STG.E.U8 desc[UR38][R8.64+0x9], R29 ;  /* 0x0000091d08009986 */ /* 0x0003e8000c101126 */
[----:B------:R1:W-:Y:S04]  /*2c40*/  @!P5 STG.E.U8 desc[UR38][R10.64+0x8], R3 ;  /* 0x000008030a00d986 */ /* 0x0003e8000c101126 */
[----:B------:R1:W-:Y:S02]  /*2c50*/  @!P0 STG.E.U8 desc[UR38][R10.64+0x9], R31 ;  /* 0x0000091f0a008986 */ /* 0x0003e4000c101126 */
.L_x_51:
[----:B------:R-:W-:Y:S05]  /*2c60*/  BSYNC B0 ;  /* 0x0000000000007941 */ /* 0x000fea0003800000 */
.L_x_33:
[----:B------:R-:W-:Y:S01]  /*2c70*/  IADD3 R18, P0, R18, UR36, RZ ;  /* 0x0000002412127c10 */ /* 0x000fe2000ff1e0ff */
[----:B------:R-:W-:Y:S01]  /*2c80*/  ULDC.64 UR4, c[0x0][0x650] ;  /* 0x0001940000047ab9 */ /* 0x000fe20000000a00 */
[----:B------:R-:W-:Y:S01]  /*2c90*/  PRMT R2, RZ, 0x7610, R2 ;  /* 0x00007610ff027816 */ /* 0x000fe20000000002 */
[----:B------:R-:W-:Y:S01]  /*2ca0*/  IMAD.MOV.U32 R46, RZ, RZ, -0x1 ;  /* 0xffffffffff2e7424 */ /* 0x000fe200078e00ff */
[----:B------:R-:W-:Y:S01]  /*2cb0*/  IADD3.X R19, R19, UR42, RZ, P0, !PT ;  /* 0x0000002a13137c10 */ /* 0x000fe200087fe4ff */
[----:B------:R-:W-:Y:S01]  /*2cc0*/  IMAD.MOV.U32 R49, RZ, RZ, -0x1 ;  /* 0xffffffffff317424 */ /* 0x000fe200078e00ff */
[----:B------:R-:W-:-:S04]  /*2cd0*/  ISETP.GE.U32.AND P0, PT, R18, UR4, PT ;  /* 0x0000000412007c0c */ /* 0x000fc8000bf06070 */
[----:B------:R-:W-:-:S13]  /*2ce0*/  ISETP.GE.U32.AND.EX P0, PT, R19, UR5, PT, P0 ;  /* 0x0000000513007c0c */ /* 0x000fda000bf06100 */
[----:B------:R-:W-:Y:S05]  /*2cf0*/  @P0 BRA `(.L_x_52) ;  /* 0x00000004004c0947 */ /* 0x000fea0003800000 */
[----:B012---:R-:W0:Y:S01]  /*2d00*/  LDC.64 R8, c[0x0][0x628] ;  /* 0x00018a00ff087b82 */ /* 0x007e220000000a00 */
[----:B------:R-:W1:Y:S01]  /*2d10*/  S2R R14, SR_CTAID.X ;  /* 0x00000000000e7919 */ /* 0x000e620000002500 */
[----:B------:R-:W-:Y:S02]  /*2d20*/  IMAD.MOV.U32 R6, RZ, RZ, R18 ;  /* 0x000000ffff067224 */ /* 0x000fe400078e0012 */
[----:B------:R-:W-:Y:S01]  /*2d30*/  IMAD.MOV.U32 R7, RZ, RZ, R19 ;  /* 0x000000ffff077224 */ /* 0x000fe200078e0013 */
[----:B------:R-:W2:Y:S03]  /*2d40*/  S2R R15, SR_CTAID.Y ;  /* 0x00000000000f7919 */ /* 0x000ea60000002600 */
[----:B------:R-:W1:Y:S08]  /*2d50*/  LDC R0, c[0x0][0x630] ;  /* 0x00018c00ff007b82 */ /* 0x000e700000000800 */
[----:B------:R-:W1:Y:S01]  /*2d60*/  LDC.64 R12, c[0x0][0x620] ;  /* 0x00018800ff0c7b82 */ /* 0x000e620000000a00 */
[----:B0-----:R-:W-:-:S04]  /*2d70*/  ISETP.NE.U32.AND P0, PT, R8, RZ, PT ;  /* 0x000000ff0800720c */ /* 0x001fc80003f05070 */
[----:B------:R-:W-:-:S13]  /*2d80*/  ISETP.NE.AND.EX P0, PT, R9, RZ, PT, P0 ;  /* 0x000000ff0900720c */ /* 0x000fda0003f05300 */
[----:B-12---:R-:W-:Y:S05]  /*2d90*/  @!P0 BRA `(.L_x_53) ;  /* 0x0000000000288947 */ /* 0x006fea0003800000 */
[----:B---3--:R-:W0:Y:S02]  /*2da0*/  LDC R3, c[0x0][0x634] ;  /* 0x00018d00ff037b82 */ /* 0x008e240000000800 */
[----:B0-----:R-:W-:-:S05]  /*2db0*/  IADD3 R7, P0, R18, R3, RZ ;  /* 0x0000000312077210 */ /* 0x001fca0007f1e0ff */
[----:B----4-:R-:W-:-:S04]  /*2dc0*/  IMAD.X R11, RZ, RZ, R19, P0 ;  /* 0x000000ffff0b7224 */ /* 0x010fc800000e0613 */
[----:B------:R-:W-:-:S04]  /*2dd0*/  IMAD.WIDE.U32 R2, R11, R8, RZ ;  /* 0x000000080b027225 */ /* 0x000fc800078e00ff */
[----:B------:R-:W-:-:S04]  /*2de0*/  IMAD.WIDE.U32 R4, P0, R7, R9, R2 ;  /* 0x0000000907047225 */ /* 0x000fc80007800002 */
[----:B------:R-:W-:-:S04]  /*2df0*/  IMAD.WIDE.U32 R2, R7, R8, RZ ;  /* 0x0000000807027225 */ /* 0x000fc800078e00ff */
[----:B------:R-:W-:Y:S01]  /*2e00*/  IMAD.X R7, RZ, RZ, RZ, P0 ;  /* 0x000000ffff077224 */ /* 0x000fe200000e06ff */
[----:B------:R-:W-:Y:S01]  /*2e10*/  IADD3 RZ, P0, R3, R4, RZ ;  /* 0x0000000403ff7210 */ /* 0x000fe20007f1e0ff */
[----:B------:R-:W-:-:S04]  /*2e20*/  IMAD.MOV.U32 R6, RZ, RZ, R5 ;  /* 0x000000ffff067224 */ /* 0x000fc800078e0005 */
[----:B------:R-:W-:-:S08]  /*2e30*/  IMAD.WIDE.U32.X R6, R11, R9, R6, P0 ;  /* 0x000000090b067225 */ /* 0x000fd000000e0406 */
.L_x_53:
[-CC-:B------:R-:W-:Y:S01]  /*2e40*/  SHF.R.U64 R49, R6, R0.reuse, R7.reuse ;  /* 0x0000000006317219 */ /* 0x180fe20000001207 */
[----:B------:R-:W0:Y:S01]  /*2e50*/  LDC.64 R24, c[0x0][0x640] ;  /* 0x00019000ff187b82 */ /* 0x000e220000000a00 */
[----:B------:R-:W-:Y:S01]  /*2e60*/  SHF.R.U32.HI R0, RZ, R0, R7 ;  /* 0x00000000ff007219 */ /* 0x000fe20000011607 */
[----:B------:R-:W-:Y:S01]  /*2e70*/  ULDC UR4, c[0x0][0x150] ;  /* 0x0000540000047ab9 */ /* 0x000fe20000000800 */
[----:B------:R-:W-:Y:S02]  /*2e80*/  IADD3 R5, P0, RZ, -R49, RZ ;  /* 0x80000031ff057210 */ /* 0x000fe40007f1e0ff */
[----:B------:R-:W-:-:S03]  /*2e90*/  I2FP.F32.U32 R6, R14 ;  /* 0x0000000e00067245 */ /* 0x000fc60000201000 */
[----:B------:R-:W1:Y:S01]  /*2ea0*/  LDC R4, c[0x0][0x618] ;  /* 0x00018600ff047b82 */ /* 0x000e620000000800 */
[----:B---3--:R-:W-:Y:S02]  /*2eb0*/  IMAD.X R3, RZ, RZ, ~R0, P0 ;  /* 0x000000ffff037224 */ /* 0x008fe400000e0e00 */
[----:B------:R-:W-:Y:S01]  /*2ec0*/  FMUL R6, R6, UR4 ;  /* 0x0000000406067c20 */ /* 0x000fe20008400000 */
[----:B------:R-:W-:Y:S01]  /*2ed0*/  ULDC UR4, c[0x0][0x154] ;  /* 0x0000550000047ab9 */ /* 0x000fe20000000800 */
[-C--:B------:R-:W-:Y:S02]  /*2ee0*/  IMAD R0, R3, R12.reuse, RZ ;  /* 0x0000000c03007224 */ /* 0x080fe400078e02ff */
[C---:B------:R-:W-:Y:S01]  /*2ef0*/  IMAD.WIDE.U32 R2, R5.reuse, R12, R18 ;  /* 0x0000000c05027225 */ /* 0x040fe200078e0012 */
[----:B------:R-:W2:Y:S01]  /*2f00*/  LDC R9, c[0x0][0x608] ;  /* 0x00018200ff097b82 */ /* 0x000ea20000000800 */
[----:B------:R-:W3:Y:S02]  /*2f10*/  F2I.U32.TRUNC.NTZ R6, R6 ;  /* 0x0000000600067305 */ /* 0x000ee4000020f000 */
[----:B------:R-:W-:-:S04]  /*2f20*/  IMAD R5, R5, R13, R0 ;  /* 0x0000000d05057224 */ /* 0x000fc800078e0200 */
[----:B------:R-:W-:Y:S01]  /*2f30*/  IMAD.IADD R3, R3, 0x1, R5 ;  /* 0x0000000103037824 */ /* 0x000fe200078e0205 */
[----:B------:R-:W2:Y:S01]  /*2f40*/  LDC R20, c[0x0][0x658] ;  /* 0x00019600ff147b82 */ /* 0x000ea20000000800 */
[----:B------:R-:W-:Y:S02]  /*2f50*/  I2FP.F32.U32 R5, R15 ;  /* 0x0000000f00057245 */ /* 0x000fe40000201000 */
[----:B0-----:R-:W-:-:S03]  /*2f60*/  ISETP.NE.U32.AND P0, PT, R24, RZ, PT ;  /* 0x000000ff1800720c */ /* 0x001fc60003f05070 */
[----:B------:R-:W-:Y:S01]  /*2f70*/  FMUL R5, R5, UR4 ;  /* 0x0000000405057c20 */ /* 0x000fe20008400000 */
[----:B------:R-:W-:Y:S01]  /*2f80*/  ISETP.NE.AND.EX P0, PT, R25, RZ, PT, P0 ;  /* 0x000000ff1900720c */ /* 0x000fe20003f05300 */
[----:B------:R-:W0:Y:S01]  /*2f90*/  LDC R7, c[0x0][0x144] ;  /* 0x00005100ff077b82 */ /* 0x000e220000000800 */
[-CC-:B-1----:R-:W-:Y:S01]  /*2fa0*/  SHF.R.U32.HI R0, RZ, R4.reuse, R3.reuse ;  /* 0x00000004ff007219 */ /* 0x182fe20000011603 */
[----:B---3--:R-:W-:Y:S01]  /*2fb0*/  IMAD.MOV R6, RZ, RZ, -R6 ;  /* 0x000000ffff067224 */ /* 0x008fe200078e0a06 */
[----:B----4-:R-:W-:-:S05]  /*2fc0*/  SHF.R.U64 R11, R2, R4, R3 ;  /* 0x00000004020b7219 */ /* 0x010fca0000001203 */
[----:B------:R-:W1:Y:S01]  /*2fd0*/  LDC R12, c[0x0][0x148] ;  /* 0x00005200ff0c7b82 */ /* 0x000e620000000800 */
[-CC-:B--2---:R-:W-:Y:S02]  /*2fe0*/  SHF.R.U64 R8, R11, R9.reuse, R0.reuse ;  /* 0x000000090b087219 */ /* 0x184fe40000001200 */
[----:B------:R-:W-:Y:S02]  /*2ff0*/  SHF.R.U32.HI R3, RZ, R9, R0 ;  /* 0x00000009ff037219 */ /* 0x000fe40000011600 */
[----:B------:R2:W3:Y:S03]  /*3000*/  F2I.U32.TRUNC.NTZ R0, R5 ;  /* 0x0000000500007305 */ /* 0x0004e6000020f000 */
[----:B------:R-:W4:Y:S01]  /*3010*/  LDC R21, c[0x0][0x648] ;  /* 0x00019200ff157b82 */ /* 0x000f220000000800 */
[-CC-:B------:R-:W-:Y:S02]  /*3020*/  SHF.R.U64 R10, R8, R20.reuse, R3.reuse ;  /* 0x00000014080a7219 */ /* 0x180fe40000001203 */
[----:B------:R-:W-:-:S03]  /*3030*/  SHF.R.U32.HI R3, RZ, R20, R3 ;  /* 0x00000014ff037219 */ /* 0x000fc60000011603 */
[----:B------:R-:W-:Y:S02]  /*3040*/  IMAD.MOV.U32 R2, RZ, RZ, R10 ;  /* 0x000000ffff027224 */ /* 0x000fe400078e000a */
[----:B------:R-:W1:Y:S01]  /*3050*/  LDC R26, c[0x0][0x638] ;  /* 0x00018e00ff1a7b82 */ /* 0x000e620000000800 */
[----:B0-----:R-:W-:-:S07]  /*3060*/  IMAD R13, R7, R6, R14 ;  /* 0x00000006070d7224 */ /* 0x001fce00078e020e */
[----:B------:R-:W0:Y:S08]  /*3070*/  LDC R27, c[0x0][0x610] ;  /* 0x00018400ff1b7b82 */ /* 0x000e300000000800 */
[----:B------:R-:W0:Y:S01]  /*3080*/  LDC R28, c[0x0][0x600] ;  /* 0x00018000ff1c7b82 */ /* 0x000e220000000800 */
[----:B--23--:R-:W-:Y:S05]  /*3090*/  @!P0 BRA `(.L_x_54) ;  /* 0x0000000000288947 */ /* 0x00cfea0003800000 */
[----:B------:R-:W2:Y:S02]  /*30a0*/  LDC R7, c[0x0][0x64c] ;  /* 0x00019300ff077b82 */ /* 0x000ea40000000800 */
[----:B--2---:R-:W-:-:S05]  /*30b0*/  IADD3 R7, P0, R10, R7, RZ ;  /* 0x000000070a077210 */ /* 0x004fca0007f1e0ff */
        /* <DEDUP_REMOVED lines=8> */
.L_x_54:
[----:B------:R-:W-:Y:S01]  /*3140*/  ISETP.NE.AND P0, PT, R17, 0x1, PT ;  /* 0x000000011100780c */ /* 0x000fe20003f05270 */
[----:B------:R-:W-:Y:S01]  /*3150*/  IMAD.MOV R4, RZ, RZ, -R0 ;  /* 0x000000ffff047224 */ /* 0x000fe200078e0a00 */
[----:B----4-:R-:W-:Y:S02]  /*3160*/  SHF.R.U64 R2, R2, R21, R3 ;  /* 0x0000001502027219 */ /* 0x010fe40000001203 */
[----:B------:R-:W-:Y:S02]  /*3170*/  LOP3.LUT R0, R8, R43, RZ, 0xc0, !PT ;  /* 0x0000002b08007212 */ /* 0x000fe400078ec0ff */
[----:B------:R-:W-:Y:S01]  /*3180*/  LOP3.LUT R11, R11, R42, RZ, 0xc0, !PT ;  /* 0x0000002a0b0b7212 */ /* 0x000fe200078ec0ff */
[----:B------:R-:W-:Y:S02]  /*3190*/  IMAD.MOV R3, RZ, RZ, -R2 ;  /* 0x000000ffff037224 */ /* 0x000fe400078e0a02 */
[----:B------:R-:W-:Y:S02]  /*31a0*/  IMAD R0, R39, R2, R0 ;  /* 0x0000000227007224 */ /* 0x000fe400078e0200 */
[----:B-1----:R-:W-:-:S02]  /*31b0*/  IMAD R2, R3, R26, R10 ;  /* 0x0000001a03027224 */ /* 0x002fc400078e020a */
[----:B------:R-:W-:Y:S02]  /*31c0*/  @P0 IMAD R13, R12, R4, R15 ;  /* 0x000000040c0d0224 */ /* 0x000fe400078e020f */
[----:B0-----:R-:W-:Y:S02]  /*31d0*/  IMAD R3, R2, R28, R11 ;  /* 0x0000001c02037224 */ /* 0x001fe400078e020b */
[----:B------:R-:W-:Y:S02]  /*31e0*/  IMAD R0, R0, R27, R13 ;  /* 0x0000001b00007224 */ /* 0x000fe400078e020d */
[----:B------:R-:W-:-:S03]  /*31f0*/  IMAD.MOV.U32 R4, RZ, RZ, 0x1 ;  /* 0x00000001ff047424 */ /* 0x000fc600078e00ff */
[----:B------:R-:W-:Y:S02]  /*3200*/  SEL R46, R3, R0, !P0 ;  /* 0x00000000032e7207 */ /* 0x000fe40004000000 */
[----:B------:R-:W-:Y:S02]  /*3210*/  PRMT R2, R4, 0x7610, R2 ;  /* 0x0000761004027816 */ /* 0x000fe40000000002 */
[----:B------:R-:W-:-:S07]  /*3220*/  SEL R0, R0, R3, !P0 ;  /* 0x0000000300007207 */ /* 0x000fce0004000000 */
.L_x_52:
[----:B------:R-:W-:Y:S01]  /*3230*/  LOP3.LUT P0, RZ, R2, 0xff, RZ, 0xc0, !PT ;  /* 0x000000ff02ff7812 */ /* 0x000fe2000780c0ff */
[----:B------:R-:W-:Y:S01]  /*3240*/  UIMAD.WIDE.U32 UR4, UR41, 0x51eb851f, URZ ;  /* 0x51eb851f290478a5 */ /* 0x000fe2000f8e003f */
[----:B------:R-:W-:-:S03]  /*3250*/  IMAD.MOV.U32 R47, RZ, RZ, R0 ;  /* 0x000000ffff2f7224 */ /* 0x000fc600078e0000 */
[----:B------:R-:W-:-:S04]  /*3260*/  USHF.R.U32.HI UR4, URZ, 0x4, UR5 ;  /* 0x000000043f047899 */ /* 0x000fc80008011605 */
[----:B------:R-:W-:-:S04]  /*3270*/  UIMAD UR41, UR4, -0x32, UR41 ;  /* 0xffffffce042978a4 */ /* 0x000fc8000f8e0229 */
[----:B------:R-:W-:Y:S08]  /*3280*/  @P0 BRA `(.L_x_55) ;  /* 0xffffffe400f40947 */ /* 0x000ff0000383ffff */
[----:B------:R-:W-:Y:S05]  /*3290*/  EXIT ;  /* 0x000000000000794d */ /* 0x000fea0003800000 */
.L_x_8:
        /* <DEDUP_REMOVED lines=26> */
.L_x_57:
[----:B------:R-:W0:Y:S01]  /*3440*/  LDC.64 R32, c[0x0][0x640] ;  /* 0x00019000ff207b82 */ /* 0x000e220000000a00 */
[-CC-:B------:R-:W-:Y:S02]  /*3450*/  SHF.R.U64 R22, R12, R20.reuse, R13.reuse ;  /* 0x000000140c167219 */ /* 0x180fe4000000120d */
[----:B------:R-:W-:Y:S02]  /*3460*/  SHF.R.U32.HI R3, RZ, R20, R13 ;  /* 0x00000014ff037219 */ /* 0x000fe4000001160d */
[----:B------:R-:W-:-:S03]  /*3470*/  IADD3 R11, P0, RZ, -R22, RZ ;  /* 0x80000016ff0b7210 */ /* 0x000fc60007f1e0ff */
[----:B------:R-:W1:Y:S02]  /*3480*/  LDC R12, c[0x0][0x618] ;  /* 0x00018600ff0c7b82 */ /* 0x000e640000000800 */
[----:B------:R-:W-:Y:S02]  /*3490*/  IMAD.X R3, RZ, RZ, ~R3, P0 ;  /* 0x000000ffff037224 */ /* 0x000fe400000e0e03 */
[----:B------:R-:W-:-:S04]  /*34a0*/  IMAD.WIDE.U32 R8, R11, R26, R18 ;  /* 0x0000001a0b087225 */ /* 0x000fc800078e0012 */
[----:B------:R-:W2:Y:S01]  /*34b0*/  LDC R28, c[0x0][0x608] ;  /* 0x00018200ff1c7b82 */ /* 0x000ea20000000800 */
[----:B------:R-:W-:-:S04]  /*34c0*/  IMAD R10, R3, R26, RZ ;  /* 0x0000001a030a7224 */ /* 0x000fc800078e02ff */
[----:B------:R-:W-:Y:S02]  /*34d0*/  IMAD R3, R11, R27, R10 ;  /* 0x0000001b0b037224 */ /* 0x000fe400078e020a */
[----:B------:R-:W-:Y:S01]  /*34e0*/  IMAD.MOV.U32 R27, RZ, RZ, 0x1 ;  /* 0x00000001ff1b7424 */ /* 0x000fe200078e00ff */
[----:B------:R-:W3:Y:S01]  /*34f0*/  LDC R30, c[0x0][0x658] ;  /* 0x00019600ff1e7b82 */ /* 0x000ee20000000800 */
[----:B------:R-:W-:Y:S01]  /*3500*/  IMAD.IADD R3, R9, 0x1, R3 ;  /* 0x0000000109037824 */ /* 0x000fe200078e0203 */
[----:B0-----:R-:W-:Y:S01]  /*3510*/  ISETP.NE.U32.AND P0, PT, R32, RZ, PT ;  /* 0x000000ff2000720c */ /* 0x001fe20003f05070 */
[----:B------:R-:W-:-:S03]  /*3520*/  IMAD.MOV.U32 R9, RZ, RZ, -0x1 ;  /* 0xffffffffff097424 */ /* 0x000fc600078e00ff */
        /* <DEDUP_REMOVED lines=8> */
[-C--:B---3--:R-:W-:Y:S02]  /*35b0*/  SHF.L.U32 R8, R9, R30.reuse, RZ ;  /* 0x0000001e09087219 */ /* 0x088fe400000006ff */
[--C-:B------:R-:W-:Y:S02]  /*35c0*/  SHF.R.U64 R26, R20, R30, R3.reuse ;  /* 0x0000001e141a7219 */ /* 0x100fe40000001203 */
[----:B------:R-:W-:Y:S02]  /*35d0*/  LOP3.LUT R29, RZ, R8, RZ, 0x33, !PT ;  /* 0x00000008ff1d7212 */ /* 0x000fe400078e33ff */
[----:B------:R-:W-:Y:S01]  /*35e0*/  SHF.R.U32.HI R9, RZ, R30, R3 ;  /* 0x0000001eff097219 */ /* 0x000fe20000011603 */
[----:B------:R-:W3:Y:S01]  /*35f0*/  LDC R31, c[0x0][0x610] ;  /* 0x00018400ff1f7b82 */ /* 0x000ee20000000800 */
[----:B------:R-:W-:Y:S01]  /*3600*/  IMAD.MOV.U32 R8, RZ, RZ, R26 ;  /* 0x000000ffff087224 */ /* 0x000fe200078e001a */
[----:B------:R-:W-:Y:S06]  /*3610*/  @!P0 BRA `(.L_x_58) ;  /* 0x0000000000288947 */ /* 0x000fec0003800000 */
        /* <DEDUP_REMOVED lines=10> */
.L_x_58:
[----:B------:R-:W-:Y:S01]  /*36c0*/  ISETP.NE.AND P0, PT, R17, 0x1, PT ;  /* 0x000000011100780c */ /* 0x000fe20003f05270 */
[----:B0-----:R-:W-:Y:S01]  /*36d0*/  VIADD R11, R21, 0xffffffff ;  /* 0xffffffff150b7836 */ /* 0x001fe20000000000 */
[----:B-1----:R-:W-:Y:S02]  /*36e0*/  SHF.R.U64 R8, R8, R23, R9 ;  /* 0x0000001708087219 */ /* 0x002fe40000001209 */
[----:B------:R-:W-:Y:S02]  /*36f0*/  SHF.L.U32 R5, R27, R30, RZ ;  /* 0x0000001e1b057219 */ /* 0x000fe400000006ff */
[----:B------:R-:W-:Y:S01]  /*3700*/  LOP3.LUT R3, R20, R29, RZ, 0xc0, !PT ;  /* 0x0000001d14037212 */ /* 0x000fe200078ec0ff */
[----:B------:R-:W-:Y:S01]  /*3710*/  IMAD.MOV R9, RZ, RZ, -R8 ;  /* 0x000000ffff097224 */ /* 0x000fe200078e0a08 */
[----:B------:R-:W-:-:S03]  /*3720*/  LOP3.LUT R14, R14, R11, RZ, 0xc0, !PT ;  /* 0x0000000b0e0e7212 */ /* 0x000fc600078ec0ff */
[----:B------:R-:W-:Y:S02]  /*3730*/  IMAD R5, R5, R8, R3 ;  /* 0x0000000805057224 */ /* 0x000fe400078e0203 */
[----:B------:R-:W-:Y:S02]  /*3740*/  @P0 IMAD R6, R7, R24, R4 ;  /* 0x0000001807060224 */ /* 0x000fe400078e0204 */
[----:B--2---:R-:W-:Y:S02]  /*3750*/  IMAD R3, R9, R25, R26 ;  /* 0x0000001909037224 */ /* 0x004fe400078e021a */
[----:B---3--:R-:W-:Y:S02]  /*3760*/  IMAD R6, R5, R31, R6 ;  /* 0x0000001f05067224 */ /* 0x008fe400078e0206 */
[----:B------:R-:W-:Y:S02]  /*3770*/  IMAD R3, R3, R21, R14 ;  /* 0x0000001503037224 */ /* 0x000fe400078e020e */
[----:B------:R-:W-:-:S03]  /*3780*/  IMAD.MOV.U32 R8, RZ, RZ, 0x1 ;  /* 0x00000001ff087424 */ /* 0x000fc600078e00ff */
[----:B------:R-:W-:Y:S02]  /*3790*/  SEL R20, R3, R6, !P0 ;  /* 0x0000000603147207 */ /* 0x000fe40004000000 */
[----:B------:R-:W-:Y:S01]  /*37a0*/  SEL R21, R6, R3, !P0 ;  /* 0x0000000306157207 */ /* 0x000fe20004000000 */
[----:B------:R-:W-:-:S07]  /*37b0*/  IMAD.MOV.U32 R3, RZ, RZ, R22 ;  /* 0x000000ffff037224 */ /* 0x000fce00078e0016 */
.L_x_56:
[----:B------:R-:W-:-:S08]  /*37c0*/  NOP ;  /* 0x0000000000007918 */ /* 0x000fd00000000000 */
[----:B------:R-:W0:-:S00]  /*37d0*/  USETMAXREG.DEALLOC.CTAPOOL 0x28 ;  /* 0x00000028000079c8 */ /* 0x000e0000080e0500 */
[----:B0-----:R-:W-:-:S13]  /*37e0*/  ISETP.NE.AND P0, PT, R2, RZ, PT ;  /* 0x000000ff0200720c */ /* 0x001fda0003f05270 */
[----:B------:R-:W-:Y:S05]  /*37f0*/  @P0 EXIT ;  /* 0x000000000000094d */ /* 0x000fea0003800000 */
[----:B------:R-:W-:Y:S01]  /*3800*/  LOP3.LUT P0, RZ, R8, 0xff, RZ, 0xc0, !PT ;  /* 0x000000ff08ff7812 */ /* 0x000fe2000780c0ff */
[----:B------:R-:W-:Y:S02]  /*3810*/  IMAD.MOV.U32 R6, RZ, RZ, 0x1 ;  /* 0x00000001ff067424 */ /* 0x000fe400078e00ff */
[----:B------:R-:W-:-:S10]  /*3820*/  IMAD.MOV.U32 R7, RZ, RZ, RZ ;  /* 0x000000ffff077224 */ /* 0x000fd400078e00ff */
[----:B------:R-:W-:Y:S05]  /*3830*/  @!P0 BRA `(.L_x_59) ;  /* 0x0000000c002c8947 */ /* 0x000fea0003800000 */
[----:B------:R-:W0:Y:S01]  /*3840*/  LDC R2, c[0x0][0x28c] ;  /* 0x0000a300ff027b82 */ /* 0x000e220000000800 */
[----:B------:R-:W1:Y:S01]  /*3850*/  S2R R11, SR_CgaCtaId ;  /* 0x00000000000b7919 */ /* 0x000e620000008800 */
[----:B------:R-:W-:Y:S01]  /*3860*/  ULDC UR5, c[0x0][0x658] ;  /* 0x0001960000057ab9 */ /* 0x000fe20000000800 */
[----:B------:R-:W-:Y:S01]  /*3870*/  UMOV UR6, 0xffffffff ;  /* 0xffffffff00067882 */ /* 0x000fe20000000000 */
[----:B------:R-:W-:Y:S01]  /*3880*/  BSSY B0, `(.L_x_59) ;  /* 0x00000c6000007945 */ /* 0x000fe20003800000 */
[----:B------:R-:W-:Y:S01]  /*3890*/  USHF.L.U32 UR6, UR6, UR5, URZ ;  /* 0x0000000506067299 */ /* 0x000fe2000800063f */
[----:B------:R-:W-:Y:S01]  /*38a0*/  IMAD.MOV.U32 R9, RZ, RZ, 0x1 ;  /* 0x00000001ff097424 */ /* 0x000fe200078e00ff */
[----:B------:R-:W-:Y:S01]  /*38b0*/  LOP3.LUT R8, R16, 0x2, RZ, 0xfc, !PT ;  /* 0x0000000210087812 */ /* 0x000fe200078efcff */
[----:B------:R-:W-:Y:S01]  /*38c0*/  IMAD.MOV.U32 R6, RZ, RZ, 0x1 ;  /* 0x00000001ff067424 */ /* 0x000fe200078e00ff */
[----:B------:R-:W-:Y:S01]  /*38d0*/  ULDC UR4, c[0x0][0x600] ;  /* 0x0001800000047ab9 */ /* 0x000fe20000000800 */
[----:B------:R-:W-:Y:S01]  /*38e0*/  IMAD.MOV.U32 R7, RZ, RZ, RZ ;  /* 0x000000ffff077224 */ /* 0x000fe200078e00ff */
[----:B------:R-:W-:Y:S01]  /*38f0*/  UMOV UR7, 0x1 ;  /* 0x0000000100077882 */ /* 0x000fe20000000000 */
[----:B------:R-:W-:-:S02]  /*3900*/  UIADD3 UR15, UR4, -0x1, URZ ;  /* 0xffffffff040f7890 */ /* 0x000fc4000fffe03f */
[----:B------:R-:W-:Y:S02]  /*3910*/  USHF.L.U32 UR17, UR7, UR5, URZ ;  /* 0x0000000507117299 */ /* 0x000fe4000800063f */
[----:B------:R-:W-:Y:S01]  /*3920*/  ULOP3.LUT UR16, URZ, UR6, URZ, 0x33, !UPT ;  /* 0x000000063f107292 */ /* 0x000fe2000f8e333f */
[----:B------:R-:W-:Y:S01]  /*3930*/  ULDC.64 UR20, c[0x0][0x198] ;  /* 0x0000660000147ab9 */ /* 0x000fe20000000a00 */
[----:B0-----:R-:W-:-:S05]  /*3940*/  VIADD R2, R2, 0x1f ;  /* 0x0000001f02027836 */ /* 0x001fca0000000000 */
[----:B------:R-:W-:-:S04]  /*3950*/  SHF.R.S32.HI R5, RZ, 0x1f, R2 ;  /* 0x0000001fff057819 */ /* 0x000fc80000011402 */
[----:B------:R-:W-:Y:S01]  /*3960*/  LEA.HI R5, R5, R2, RZ, 0x5 ;  /* 0x0000000205057211 */ /* 0x000fe200078f28ff */
[C---:B-1----:R-:W-:Y:S02]  /*3970*/  IMAD.SHL.U32 R2, R11.reuse, 0x100, RZ ;  /* 0x000001000b027824 */ /* 0x042fe400078e00ff */
[----:B------:R-:W-:Y:S01]  /*3980*/  IMAD.SHL.U32 R11, R11, 0x8, RZ ;  /* 0x000000080b0b7824 */ /* 0x000fe200078e00ff */
[----:B------:R-:W-:Y:S02]  /*3990*/  SHF.R.S32.HI R10, RZ, 0x5, R5 ;  /* 0x00000005ff0a7819 */ /* 0x000fe40000011405 */
[----:B------:R-:W-:Y:S02]  /*39a0*/  LOP3.LUT R2, R2, 0x100, RZ, 0xc0, !PT ;  /* 0x0000010002027812 */ /* 0x000fe400078ec0ff */
[----:B------:R-:W-:Y:S01]  /*39b0*/  LOP3.LUT R11, R11, 0x8, RZ, 0xc0, !PT ;  /* 0x000000080b0b7812 */ /* 0x000fe200078ec0ff */
[----:B------:R-:W-:Y:S01]  /*39c0*/  VIADD R13, R10, 0x1 ;  /* 0x000000010a0d7836 */ /* 0x000fe20000000000 */
[----:B------:R-:W-:-:S07]  /*39d0*/  LOP3.LUT R12, R2, 0x32400, RZ, 0xfc, !PT ;  /* 0x00032400020c7812 */ /* 0x000fce00078efcff */
.L_x_70:
[----:B------:R-:W-:-:S03]  /*39e0*/  UMOV UR4, 0xffffffff ;  /* 0xffffffff00047882 */ /* 0x000fc60000000000 */
[----:B------:R-:W-:Y:S05]  /*39f0*/  BRA.DIV UR4, `(.L_x_60) ;  /* 0x0000002a04207947 */ /* 0x000fea000b800000 */
[----:B------:R-:W-:-:S13]  /*3a00*/  ELECT P6, URZ, PT ;  /* 0x00000000003f782f */ /* 0x000fda00038c0000 */
.L_x_127:
[----:B------:R-:W0:Y:S01]  /*3a10*/  LDC R2, c[0x0][0x28c] ;  /* 0x0000a300ff027b82 */ /* 0x000e220000000800 */
[----:B------:R-:W-:Y:S01]  /*3a20*/  BSSY B1, `(.L_x_61) ;  /* 0x0000038000017945 */ /* 0x000fe20003800000 */
[----:B0-----:R-:W-:-:S13]  /*3a30*/  ISETP.LT.OR P6, PT, R2, 0x1, !P6 ;  /* 0x000000010200780c */ /* 0x001fda00077c1670 */
[----:B------:R-:W-:Y:S05]  /*3a40*/  @P6 BRA `(.L_x_62) ;  /* 0x0000000000d46947 */ /* 0x000fea0003800000 */
[----:B------:R-:W-:Y:S02]  /*3a50*/  IMAD R20, R20, 0x10, R11 ;  /* 0x0000001014147824 */ /* 0x000fe400078e020b */
[----:B------:R-:W-:Y:S02]  /*3a60*/  IMAD.SHL.U32 R21, R21, 0x80, RZ ;  /* 0x0000008015157824 */ /* 0x000fe400078e00ff */
[----:B------:R-:W-:Y:S02]  /*3a70*/  IMAD.MOV.U32 R24, RZ, RZ, RZ ;  /* 0x000000ffff187224 */ /* 0x000fe400078e00ff */
[----:B------:R-:W-:Y:S02]  /*3a80*/  IMAD.MOV.U32 R2, RZ, RZ, R13 ;  /* 0x000000ffff027224 */ /* 0x000fe400078e000d */
[----:B------:R-:W-:Y:S02]  /*3a90*/  IMAD.MOV.U32 R4, RZ, RZ, R6 ;  /* 0x000000ffff047224 */ /* 0x000fe400078e0006 */
[----:B------:R-:W-:-:S07]  /*3aa0*/  IMAD.MOV.U32 R5, RZ, RZ, R7 ;  /* 0x000000ffff057224 */ /* 0x000fce00078e0007 */
.L_x_65:
[----:B------:R-:W0:Y:S01]  /*3ab0*/  S2R R15, SR_CgaCtaId ;  /* 0x00000000000f7919 */ /* 0x000e220000008800 */
[----:B------:R-:W-:Y:S02]  /*3ac0*/  MOV R14, 0x400 ;  /* 0x00000400000e7802 */ /* 0x000fe40000000f00 */
[----:B------:R-:W-:Y:S02]  /*3ad0*/  ISETP.NE.AND P1, PT, R0, RZ, PT ;  /* 0x000000ff0000720c */ /* 0x000fe40003f25270 */
[----:B0-----:R-:W-:Y:S02]  /*3ae0*/  LEA R22, R15, R14, 0x18 ;  /* 0x0000000e0f167211 */ /* 0x001fe400078ec0ff */
[----:B------:R-:W-:-:S09]  /*3af0*/  SHF.L.U32 R14, R4, 0x1f, RZ ;  /* 0x0000001f040e7819 */ /* 0x000fd200000006ff */
[----:B------:R-:W0:Y:S01]  /*3b00*/  @!P1 LDC R15, c[0x0][0x500] ;  /* 0x00014000ff0f9b82 */ /* 0x000e220000000800 */
[----:B------:R-:W-:-:S04]  /*3b10*/  IMAD R23, R5, 0x8, R22 ;  /* 0x0000000805177824 */ /* 0x000fc800078e0216 */
[----:B------:R-:W1:Y:S02]  /*3b20*/  SYNCS.PHASECHK.TRANS64.TRYWAIT P0, [R23+URZ+0x190], R14 ;  /* 0x0001900e170075a7 */ /* 0x000e64000800017f */
[----:B-1----:R-:W-:Y:S05]  /*3b30*/  @!P0 BRA `(.L_x_63) ;  /* 0x0000002400f08947 */ /* 0x002fea0003800000 */
.L_x_128:
[----:B-1----:R-:W-:Y:S01]  /*3b40*/  PRMT R14, R8, 0x9910, RZ ;  /* 0x00009910080e7816 */ /* 0x002fe200000000ff */
[----:B0-----:R0:W-:Y:S03]  /*3b50*/  @!P1 SYNCS.ARRIVE.TRANS64 RZ, [R23+URZ], R15 ;  /* 0x0000000f17ff99a7 */ /* 0x0011e6000800003f */
[----:B------:R-:W-:-:S13]  /*3b60*/  ISETP.NE.AND P0, PT, R14, 0x2, PT ;  /* 0x000000020e00780c */ /* 0x000fda0003f05270 */
[----:B0-----:R-:W-:Y:S05]  /*3b70*/  @P0 BRA `(.L_x_64) ;  /* 0x0000000000040947 */ /* 0x001fea0003800000 */
[----:B------:R-:W-:Y:S01]  /*3b80*/  BPT.TRAP 0x1 ;  /* 0x000000040000795c */ /* 0x000fe20000300000 */
.L_x_64:
[----:B------:R-:W-:Y:S01]  /*3b90*/  R2UR UR13, R22 ;  /* 0x00000000160d72ca */ /* 0x000fe200000e0000 */
[----:B------:R-:W-:Y:S01]  /*3ba0*/  IMAD R22, R5, 0x1000, R22 ;  /* 0x0000100005167824 */ /* 0x000fe200078e0216 */
[----:B------:R-:W-:Y:S01]  /*3bb0*/  R2UR UR9, R23 ;  /* 0x00000000170972ca */ /* 0x000fe200000e0000 */
[C---:B------:R-:W-:Y:S01]  /*3bc0*/  IMAD R14, R5.reuse, 0x200, R12 ;  /* 0x00000200050e7824 */ /* 0x040fe200078e020c */
[----:B------:R-:W-:Y:S01]  /*3bd0*/  UIADD3 UR4, UP0, UR20, 0xf0, URZ ;  /* 0x000000f014047890 */ /* 0x000fe2000ff1e03f */
[----:B------:R-:W-:Y:S01]  /*3be0*/  VIADD R2, R2, 0xffffffff ;  /* 0xffffffff02027836 */ /* 0x000fe20000000000 */
[----:B------:R-:W-:Y:S01]  /*3bf0*/  R2UR UR5, R22 ;  /* 0x00000000160572ca */ /* 0x000fe200000e0000 */
[----:B------:R-:W-:Y:S01]  /*3c00*/  UIADD3 UR22, UP1, UR20, 0x1f0, URZ ;  /* 0x000001f014167890 */ /* 0x000fe2000ff3e03f */
[----:B------:R-:W-:Y:S01]  /*3c10*/  R2UR UR8, R14 ;  /* 0x000000000e0872ca */ /* 0x000fe200000e0000 */
[----:B------:R-:W-:Y:S01]  /*3c20*/  VIADD R5, R5, 0x1 ;  /* 0x0000000105057836 */ /* 0x000fe20000000000 */
[----:B------:R-:W-:Y:S01]  /*3c30*/  R2UR UR11, R21 ;  /* 0x00000000150b72ca */ /* 0x000fe200000e0000 */
[----:B------:R-:W-:Y:S01]  /*3c40*/  UIADD3.X UR23, URZ, UR21, URZ, UP1, !UPT ;  /* 0x000000153f177290 */ /* 0x000fe20008ffe43f */
[----:B------:R-:W-:Y:S01]  /*3c50*/  R2UR UR10, R24 ;  /* 0x00000000180a72ca */ /* 0x000fe200000e0000 */
[----:B------:R-:W-:Y:S01]  /*3c60*/  UMOV UR6, 0x0 ;  /* 0x0000000000067882 */ /* 0x000fe20000000000 */
[----:B------:R-:W-:Y:S01]  /*3c70*/  R2UR UR12, R3 ;  /* 0x00000000030c72ca */ /* 0x000fe200000e0000 */
[----:B------:R-:W-:Y:S01]  /*3c80*/  UMOV UR7, 0x10000000 ;  /* 0x1000000000077882 */ /* 0x000fe20000000000 */
[----:B------:R-:W-:Y:S01]  /*3c90*/  R2UR UR18, R20 ;  /* 0x00000000141272ca */ /* 0x000fe200000e0000 */
[----:B------:R-:W-:Y:S01]  /*3ca0*/  UMOV UR19, 0x30000 ;  /* 0x0003000000137882 */ /* 0x000fe20000000000 */
[----:B------:R-:W-:Y:S01]  /*3cb0*/  ISETP.GT.AND P1, PT, R2, 0x1, PT ;  /* 0x000000010200780c */ /* 0x000fe20003f24270 */
[----:B------:R-:W-:Y:S01]  /*3cc0*/  UIADD3 UR14, UR5, 0x400, URZ ;  /* 0x00000400050e7890 */ /* 0x000fe2000fffe03f */
[----:B------:R-:W-:Y:S01]  /*3cd0*/  ISETP.NE.AND P0, PT, R5, 0x32, PT ;  /* 0x000000320500780c */ /* 0x000fe20003f05270 */
[----:B------:R-:W-:Y:S01]  /*3ce0*/  UIADD3.X UR5, URZ, UR21, URZ, UP0, !UPT ;  /* 0x000000153f057290 */ /* 0x000fe200087fe43f */
[----:B------:R-:W-:Y:S01]  /*3cf0*/  VIADD R24, R24, 0x20 ;  /* 0x0000002018187836 */ /* 0x000fe20000000000 */
[----:B------:R-:W-:Y:S01]  /*3d00*/  UIADD3 UR13, UR13, UR8, URZ ;  /* 0x000000080d0d7290 */ /* 0x000fe2000fffe03f */
[----:B------:R-:W-:-:S02]  /*3d10*/  SEL R15, RZ, 0x1, P0 ;  /* 0x00000001ff0f7807 */ /* 0x000fc40000000000 */
[----:B------:R-:W-:Y:S01]  /*3d20*/  UMOV UR8, UR14 ;  /* 0x0000000e00087c82 */ /* 0x000fe20008000000 */
[----:B------:R-:W-:Y:S02]  /*3d30*/  SEL R5, R5, RZ, P0 ;  /* 0x000000ff05057207 */ /* 0x000fe40000000000 */
[----:B------:R-:W-:Y:S01]  /*3d40*/  LOP3.LUT R4, R4, R15, RZ, 0x3c, !PT ;  /* 0x0000000f04047212 */ /* 0x000fe200078e3cff */
[----:B------:R0:W-:Y:S02]  /*3d50*/  UTMALDG.3D [UR8], [UR4], desc[UR6] ;  /* 0x00000608040075b4 */ /* 0x0001e40008011000 */
[----:B0-----:R-:W-:Y:S01]  /*3d60*/  UMOV UR11, UR18 ;  /* 0x00000012000b7c82 */ /* 0x001fe20008000000 */
[----:B------:R-:W-:Y:S02]  /*3d70*/  UMOV UR8, UR13 ;  /* 0x0000000d00087c82 */ /* 0x000fe40008000000 */
[----:B------:R0:W-:Y:S02]  /*3d80*/  UTMALDG.3D.MULTICAST [UR8], [UR22], UR19, desc[UR6] ;  /* 0x00000608160073b4 */ /* 0x0001e40008011813 */
[----:B0-----:R-:W-:Y:S05]  /*3d90*/  @P1 BRA `(.L_x_65) ;  /* 0xfffffffc00441947 */ /* 0x001fea000383ffff */
.L_x_62:
[----:B------:R-:W-:Y:S05]  /*3da0*/  BSYNC B1 ;  /* 0x0000000000017941 */ /* 0x000fea0003800000 */
.L_x_61:
[----:B------:R-:W-:Y:S01]  /*3db0*/  LOP3.LUT P1, RZ, R9, 0xff, RZ, 0xc0, !PT ;  /* 0x000000ff09ff7812 */ /* 0x000fe2000782c0ff */
[C---:B------:R-:W-:Y:S01]  /*3dc0*/  IMAD.IADD R4, R10.reuse, 0x1, R7 ;  /* 0x000000010a047824 */ /* 0x040fe200078e0207 */
[----:B------:R-:W-:Y:S01]  /*3dd0*/  ULDC.64 UR4, c[0x0][0x650] ;  /* 0x0001940000047ab9 */ /* 0x000fe20000000a00 */
[----:B------:R-:W-:Y:S01]  /*3de0*/  ISETP.GE.U32.AND P2, PT, R10, 0x32, PT ;  /* 0x000000320a00780c */ /* 0x000fe20003f46070 */
[----:B------:R-:W-:Y:S01]  /*3df0*/  BSSY B1, `(.L_x_66) ;  /* 0x000006c000017945 */ /* 0x000fe20003800000 */
[----:B------:R-:W-:Y:S01]  /*3e00*/  IMAD.MOV.U32 R21, RZ, RZ, -0x1 ;  /* 0xffffffffff157424 */ /* 0x000fe200078e00ff */
[----:B------:R-:W-:Y:S01]  /*3e10*/  ISETP.GT.U32.AND P0, PT, R4, 0x31, PT ;  /* 0x000000310400780c */ /* 0x000fe20003f04070 */
[----:B------:R-:W-:Y:S01]  /*3e20*/  IMAD.MOV.U32 R20, RZ, RZ, -0x1 ;  /* 0xffffffffff147424 */ /* 0x000fe200078e00ff */
[----:B------:R-:W-:Y:S02]  /*3e30*/  PRMT R9, RZ, 0x7610, R9 ;  /* 0x00007610ff097816 */ /* 0x000fe40000000009 */
[----:B------:R-:W-:-:S03]  /*3e40*/  ISETP.LT.U32.AND P0, PT, R10, 0x32, P0 ;  /* 0x000000320a00780c */ /* 0x000fc60000701070 */
[----:B------:R-:W0:Y:S01]  /*3e50*/  @P1 S2R R3, SR_CgaCtaId ;  /* 0x0000000000031919 */ /* 0x000e220000008800 */
[----:B------:R-:W-:-:S04]  /*3e60*/  @P1 MOV R2, 0x400 ;  /* 0x0000040000021802 */ /* 0x000fc80000000f00 */
[----:B0-----:R-:W-:Y:S01]  /*3e70*/  @P1 LEA R5, R3, R2, 0x18 ;  /* 0x0000000203051211 */ /* 0x001fe200078ec0ff */
[----:B------:R-:W-:-:S03]  /*3e80*/  IMAD.WIDE.U32 R2, R4, 0x51eb851f, RZ ;  /* 0x51eb851f04027825 */ /* 0x000fc600078e00ff */
[----:B------:R0:W-:Y:S01]  /*3e90*/  @P1 SYNCS.ARRIVE.TRANS64.A1T0 RZ, [R5+URZ+0x338], RZ ;  /* 0x000338ff05ff19a7 */ /* 0x0001e2000810003f */
[----:B------:R-:W-:Y:S02]  /*3ea0*/  IADD3 R18, P1, R18, UR36, RZ ;  /* 0x0000002412127c10 */ /* 0x000fe4000ff3e0ff */
[----:B------:R-:W-:Y:S02]  /*3eb0*/  PRMT R2, RZ, 0x7610, R2 ;  /* 0x00007610ff027816 */ /* 0x000fe40000000002 */
[----:B------:R-:W-:Y:S02]  /*3ec0*/  IADD3.X R19, R19, UR42, RZ, P1, !PT ;  /* 0x0000002a13137c10 */ /* 0x000fe40008ffe4ff */
[----:B0-----:R-:W-:Y:S02]  /*3ed0*/  SHF.R.U32.HI R5, RZ, 0x4, R3 ;  /* 0x00000004ff057819 */ /* 0x001fe40000011603 */
[----:B------:R-:W-:Y:S02]  /*3ee0*/  SEL R3, RZ, 0x1, !P0 ;  /* 0x00000001ff037807 */ /* 0x000fe40004000000 */
[----:B------:R-:W-:Y:S01]  /*3ef0*/  ISETP.GE.U32.AND P0, PT, R18, UR4, PT ;  /* 0x0000000412007c0c */ /* 0x000fe2000bf06070 */
[----:B------:R-:W-:Y:S01]  /*3f00*/  IMAD R7, R5, -0x32, R4 ;  /* 0xffffffce05077824 */ /* 0x000fe200078e0204 */
[----:B------:R-:W-:Y:S01]  /*3f10*/  LOP3.LUT R6, R6, R3, RZ, 0x3c, !PT ;  /* 0x0000000306067212 */ /* 0x000fe200078e3cff */
[----:B------:R-:W-:Y:S01]  /*3f20*/  IMAD.MOV.U32 R3, RZ, RZ, -0x1 ;  /* 0xffffffffff037424 */ /* 0x000fe200078e00ff */
[----:B------:R-:W-:-:S02]  /*3f30*/  ISETP.GE.U32.AND.EX P0, PT, R19, UR5, PT, P0 ;  /* 0x0000000513007c0c */ /* 0x000fc4000bf06100 */
[----:B------:R-:W-:-:S11]  /*3f40*/  @P2 LOP3.LUT R6, R6, 0x1, R5, 0x78, !PT ;  /* 0x0000000106062812 */ /* 0x000fd600078e7805 */
[----:B------:R-:W-:Y:S05]  /*3f50*/  @P0 BRA `(.L_x_67) ;  /* 0x0000000400540947 */ /* 0x000fea0003800000 */
[----:B------:R-:W0:Y:S01]  /*3f60*/  S2R R15, SR_CTAID.X ;  /* 0x00000000000f7919 */ /* 0x000e220000002500 */
[----:B------:R-:W-:Y:S01]  /*3f70*/  ULDC.64 UR4, c[0x0][0x628] ;  /* 0x00018a0000047ab9 */ /* 0x000fe20000000a00 */
[----:B------:R-:W-:Y:S01]  /*3f80*/  ULDC UR7, c[0x0][0x630] ;  /* 0x00018c0000077ab9 */ /* 0x000fe20000000800 */
[----:B------:R-:W-:Y:S01]  /*3f90*/  ISETP.NE.U32.AND P0, PT, RZ, UR4, PT ;  /* 0x00000004ff007c0c */ /* 0x000fe2000bf05070 */
[----:B------:R-:W1:Y:S01]  /*3fa0*/  S2R R20, SR_CTAID.Y ;  /* 0x0000000000147919 */ /* 0x000e620000002600 */
[----:B------:R-:W-:Y:S01]  /*3fb0*/  ULDC UR8, c[0x0][0x150] ;  /* 0x0000540000087ab9 */ /* 0x000fe20000000800 */
[----:B------:R-:W-:Y:S01]  /*3fc0*/  IMAD.MOV.U32 R2, RZ, RZ, R18 ;  /* 0x000000ffff027224 */ /* 0x000fe200078e0012 */
[----:B------:R-:W-:Y:S01]  /*3fd0*/  ISETP.NE.AND.EX P0, PT, RZ, UR5, PT, P0 ;  /* 0x00000005ff007c0c */ /* 0x000fe2000bf05300 */
[----:B------:R-:W-:Y:S01]  /*3fe0*/  IMAD.MOV.U32 R3, RZ, RZ, R19 ;  /* 0x000000ffff037224 */ /* 0x000fe200078e0013 */
[----:B0-----:R-:W-:-:S11]  /*3ff0*/  I2FP.F32.U32 R22, R15 ;  /* 0x0000000f00167245 */ /* 0x001fd60000201000 */
[----:B------:R-:W-:Y:S05]  /*4000*/  @!P0 BRA `(.L_x_68) ;  /* 0x0000000000288947 */ /* 0x000fea0003800000 */
[----:B------:R-:W-:Y:S02]  /*4010*/  ULDC UR6, c[0x0][0x634] ;  /* 0x00018d0000067ab9 */ /* 0x000fe40000000800 */
[----:B------:R-:W-:-:S05]  /*4020*/  IADD3 R3, P0, R18, UR6, RZ ;  /* 0x0000000612037c10 */ /* 0x000fca000ff1e0ff */
[----:B------:R-:W-:-:S04]  /*4030*/  IMAD.X R21, RZ, RZ, R19, P0 ;  /* 0x000000ffff157224 */ /* 0x000fc800000e0613 */
[----:B------:R-:W-:-:S04]  /*4040*/  IMAD.WIDE.U32 R4, R21, UR4, RZ ;  /* 0x0000000415047c25 */ /* 0x000fc8000f8e00ff */
[----:B------:R-:W-:-:S04]  /*4050*/  IMAD.WIDE.U32 R4, P0, R3, UR5, R4 ;  /* 0x0000000503047c25 */ /* 0x000fc8000f800004 */
[----:B------:R-:W-:-:S04]  /*4060*/  IMAD.WIDE.U32 R2, R3, UR4, RZ ;  /* 0x0000000403027c25 */ /* 0x000fc8000f8e00ff */
[----:B------:R-:W-:Y:S01]  /*4070*/  IMAD.MOV.U32 R2, RZ, RZ, R5 ;  /* 0x000000ffff027224 */ /* 0x000fe200078e0005 */
[----:B------:R-:W-:Y:S01]  /*4080*/  IADD3 RZ, P1, R3, R4, RZ ;  /* 0x0000000403ff7210 */ /* 0x000fe20007f3e0ff */
[----:B------:R-:W-:-:S04]  /*4090*/  IMAD.X R3, RZ, RZ, RZ, P0 ;  /* 0x000000ffff037224 */ /* 0x000fc800000e06ff */
[----:B------:R-:W-:-:S08]  /*40a0*/  IMAD.WIDE.U32.X R2, R21, UR5, R2, P1 ;  /* 0x0000000515027c25 */ /* 0x000fd000088e0402 */
.L_x_68:
[--C-:B------:R-:W-:Y:S01]  /*40b0*/  SHF.R.U64 R14, R2, UR7, R3.reuse ;  /* 0x00000007020e7c19 */ /* 0x100fe20008001203 */
[----:B------:R-:W-:Y:S01]  /*40c0*/  FMUL R22, R22, UR8 ;  /* 0x0000000816167c20 */ /* 0x000fe20008400000 */
[----:B------:R-:W-:Y:S01]  /*40d0*/  SHF.R.U32.HI R2, RZ, UR7, R3 ;  /* 0x00000007ff027c19 */ /* 0x000fe20008011603 */
[----:B------:R-:W0:Y:S01]  /*40e0*/  LDC R4, c[0x0][0x144] ;  /* 0x00005100ff047b82 */ /* 0x000e220000000800 */
[----:B------:R-:W-:Y:S01]  /*40f0*/  IADD3 R3, P0, RZ, -R14, RZ ;  /* 0x8000000eff037210 */ /* 0x000fe20007f1e0ff */
[----:B------:R-:W-:Y:S01]  /*4100*/  ULDC UR6, c[0x0][0x154] ;  /* 0x0000550000067ab9 */ /* 0x000fe20000000800 */
[----:B-1----:R-:W-:Y:S01]  /*4110*/  I2FP.F32.U32 R5, R20 ;  /* 0x0000001400057245 */ /* 0x002fe20000201000 */
[----:B------:R-:W1:Y:S01]  /*4120*/  F2I.U32.TRUNC.NTZ R22, R22 ;  /* 0x0000001600167305 */ /* 0x000e62000020f000 */
[----:B------:R-:W-:Y:S01]  /*4130*/  ULDC.64 UR4, c[0x0][0x620] ;  /* 0x0001880000047ab9 */ /* 0x000fe20000000a00 */
[----:B------:R-:W-:Y:S01]  /*4140*/  IMAD.X R2, RZ, RZ, ~R2, P0 ;  /* 0x000000ffff027224 */ /* 0x000fe200000e0e02 */
[----:B------:R-:W-:Y:S01]  /*4150*/  ISETP.NE.AND P2, PT, R17, 0x1, PT ;  /* 0x000000011100780c */ /* 0x000fe20003f45270 */
[----:B------:R-:W-:Y:S01]  /*4160*/  FMUL R23, R5, UR6 ;  /* 0x0000000605177c20 */ /* 0x000fe20008400000 */
[----:B------:R-:W2:Y:S01]  /*4170*/  LDC R25, c[0x0][0x148] ;  /* 0x00005200ff197b82 */ /* 0x000ea20000000800 */
[----:B------:R-:W-:Y:S01]  /*4180*/  IMAD R2, R2, UR4, RZ ;  /* 0x0000000402027c24 */ /* 0x000fe2000f8e02ff */
[----:B------:R-:W-:-:S02]  /*4190*/  ULDC.64 UR6, c[0x0][0x640] ;  /* 0x0001900000067ab9 */ /* 0x000fc40000000a00 */
[----:B------:R-:W-:Y:S01]  /*41a0*/  ISETP.NE.U32.AND P0, PT, RZ, UR6, PT ;  /* 0x00000006ff007c0c */ /* 0x000fe2000bf05070 */
[----:B------:R-:W3:Y:S01]  /*41b0*/  F2I.U32.TRUNC.NTZ R23, R23 ;  /* 0x0000001700177305 */ /* 0x000ee2000020f000 */
[C---:B------:R-:W-:Y:S02]  /*41c0*/  IMAD R5, R3.reuse, UR5, R2 ;  /* 0x0000000503057c24 */ /* 0x040fe4000f8e0202 */
[----:B------:R-:W-:Y:S01]  /*41d0*/  IMAD.WIDE.U32 R2, R3, UR4, R18 ;  /* 0x0000000403027c25 */ /* 0x000fe2000f8e0012 */
[----:B------:R-:W-:Y:S01]  /*41e0*/  ULDC UR4, c[0x0][0x618] ;  /* 0x0001860000047ab9 */ /* 0x000fe20000000800 */
[----:B------:R-:W-:Y:S02]  /*41f0*/  ISETP.NE.AND.EX P0, PT, RZ, UR7, PT, P0 ;  /* 0x00000007ff007c0c */ /* 0x000fe4000bf05300 */
[----:B------:R-:W-:Y:S02]  /*4200*/  IMAD.IADD R3, R3, 0x1, R5 ;  /* 0x0000000103037824 */ /* 0x000fe400078e0205 */
[----:B-1----:R-:W-:-:S03]  /*4210*/  IMAD.MOV R22, RZ, RZ, -R22 ;  /* 0x000000ffff167224 */ /* 0x002fc600078e0a16 */
[----:B------:R-:W-:Y:S01]  /*4220*/  SHF.R.U64 R21, R2, UR4, R3 ;  /* 0x0000000402157c19 */ /* 0x000fe20008001203 */
[----:B0-----:R-:W-:Y:S01]  /*4230*/  IMAD R15, R4, R22, R15 ;  /* 0x00000016040f7224 */ /* 0x001fe200078e020f */
[----:B------:R-:W-:Y:S01]  /*4240*/  SHF.R.U32.HI R2, RZ, UR4, R3 ;  /* 0x00000004ff027c19 */ /* 0x000fe20008011603 */
[----:B------:R-:W-:Y:S01]  /*4250*/  ULDC UR4, c[0x0][0x608] ;  /* 0x0001820000047ab9 */ /* 0x000fe20000000800 */
[----:B---3--:R-:W-:Y:S02]  /*4260*/  IMAD.MOV R4, RZ, RZ, -R23 ;  /* 0x000000ffff047224 */ /* 0x008fe400078e0a17 */
[--C-:B------:R-:W-:Y:S02]  /*4270*/  SHF.R.U64 R22, R21, UR4, R2.reuse ;  /* 0x0000000415167c19 */ /* 0x100fe40008001202 */
[----:B------:R-:W-:Y:S01]  /*4280*/  SHF.R.U32.HI R3, RZ, UR4, R2 ;  /* 0x00000004ff037c19 */ /* 0x000fe20008011602 */
[----:B------:R-:W-:Y:S01]  /*4290*/  ULDC UR4, c[0x0][0x658] ;  /* 0x0001960000047ab9 */ /* 0x000fe20000000800 */
[----:B--2---:R-:W-:-:S02]  /*42a0*/  @P2 IMAD R15, R25, R4, R20 ;  /* 0x00000004190f2224 */ /* 0x004fc400078e0214 */
[--C-:B------:R-:W-:Y:S02]  /*42b0*/  SHF.R.U64 R20, R22, UR4, R3.reuse ;  /* 0x0000000416147c19 */ /* 0x100fe40008001203 */
[----:B------:R-:W-:-:S03]  /*42c0*/  SHF.R.U32.HI R23, RZ, UR4, R3 ;  /* 0x00000004ff177c19 */ /* 0x000fc60008011603 */
[----:B------:R-:W-:Y:S02]  /*42d0*/  IMAD.MOV.U32 R4, RZ, RZ, R20 ;  /* 0x000000ffff047224 */ /* 0x000fe400078e0014 */
[----:B------:R-:W-:Y:S01]  /*42e0*/  IMAD.MOV.U32 R3, RZ, RZ, R23 ;  /* 0x000000ffff037224 */ /* 0x000fe200078e0017 */
[----:B------:R-:W-:Y:S06]  /*42f0*/  @!P0 BRA `(.L_x_69) ;  /* 0x00000000002c8947 */ /* 0x000fec0003800000 */
        /* <DEDUP_REMOVED lines=9> */
[----:B------:R-:W-:-:S04]  /*4390*/  IMAD.WIDE.U32.X R2, R23, UR7, R2, P1 ;  /* 0x0000000717027c25 */ /* 0x000fc800088e0402 */
[----:B------:R-:W-:-:S07]  /*43a0*/  IMAD.MOV.U32 R4, RZ, RZ, R2 ;  /* 0x000000ffff047224 */ /* 0x000fce00078e0002 */
.L_x_69:
[----:B------:R-:W-:Y:S01]  /*43b0*/  ULDC UR4, c[0x0][0x648] ;  /* 0x0001920000047ab9 */ /* 0x000fe20000000800 */
[----:B------:R-:W-:Y:S01]  /*43c0*/  LOP3.LUT R2, R22, UR16, RZ, 0xc0, !PT ;  /* 0x0000001016027c12 */ /* 0x000fe2000f8ec0ff */
[----:B------:R-:W-:Y:S01]  /*43d0*/  ULDC UR5, c[0x0][0x610] ;  /* 0x0001840000057ab9 */ /* 0x000fe20000000800 */
[----:B------:R-:W-:Y:S01]  /*43e0*/  SHF.R.U64 R3, R4, UR4, R3 ;  /* 0x0000000404037c19 */ /* 0x000fe20008001203 */
[----:B------:R-:W-:Y:S01]  /*43f0*/  ULDC UR4, c[0x0][0x638] ;  /* 0x00018e0000047ab9 */ /* 0x000fe20000000800 */
[----:B------:R-:W-:-:S03]  /*4400*/  LOP3.LUT R21, R21, UR15, RZ, 0xc0, !PT ;  /* 0x0000000f15157c12 */ /* 0x000fc6000f8ec0ff */
[----:B------:R-:W-:Y:S02]  /*4410*/  IMAD.MOV R5, RZ, RZ, -R3 ;  /* 0x000000ffff057224 */ /* 0x000fe400078e0a03 */
[----:B------:R-:W-:Y:S02]  /*4420*/  IMAD R2, R3, UR17, R2 ;  /* 0x0000001103027c24 */ /* 0x000fe4000f8e0202 */
[----:B------:R-:W-:Y:S01]  /*4430*/  IMAD R20, R5, UR4, R20 ;  /* 0x0000000405147c24 */ /* 0x000fe2000f8e0214 */
[----:B------:R-:W-:Y:S01]  /*4440*/  ULDC UR4, c[0x0][0x600] ;  /* 0x0001800000047ab9 */ /* 0x000fe20000000800 */
[----:B------:R-:W-:Y:S02]  /*4450*/  IMAD R15, R2, UR5, R15 ;  /* 0x00000005020f7c24 */ /* 0x000fe4000f8e020f */
[----:B------:R-:W-:Y:S02]  /*4460*/  IMAD R4, R20, UR4, R21 ;  /* 0x0000000414047c24 */ /* 0x000fe4000f8e0215 */
[----:B------:R-:W-:-:S02]  /*4470*/  IMAD.MOV.U32 R2, RZ, RZ, 0x1 ;  /* 0x00000001ff027424 */ /* 0x000fc400078e00ff */
[----:B------:R-:W-:Y:S01]  /*4480*/  IMAD.MOV.U32 R3, RZ, RZ, R14 ;  /* 0x000000ffff037224 */ /* 0x000fe200078e000e */
[----:B------:R-:W-:Y:S02]  /*4490*/  SEL R20, R4, R15, !P2 ;  /* 0x0000000f04147207 */ /* 0x000fe40005000000 */
[----:B------:R-:W-:-:S07]  /*44a0*/  SEL R21, R15, R4, !P2 ;  /* 0x000000040f157207 */ /* 0x000fce0005000000 */
.L_x_67:
[----:B------:R-:W-:Y:S05]  /*44b0*/  BSYNC B1 ;  /* 0x0000000000017941 */ /* 0x000fea0003800000 */
.L_x_66:
[----:B------:R-:W-:-:S13]  /*44c0*/  LOP3.LUT P0, RZ, R2, 0xff, RZ, 0xc0, !PT ;  /* 0x000000ff02ff7812 */ /* 0x000fda000780c0ff */
[----:B------:R-:W-:Y:S05]  /*44d0*/  @P0 BRA `(.L_x_70) ;  /* 0xfffffff400400947 */ /* 0x000fea000383ffff */
[----:B------:R-:W-:Y:S05]  /*44e0*/  BSYNC B0 ;  /* 0x0000000000007941 */ /* 0x000fea0003800000 */
.L_x_59:
[----:B------:R-:W-:-:S03]  /*44f0*/  UMOV UR4, 0xffffffff ;  /* 0xffffffff00047882 */ /* 0x000fc60000000000 */
[----:B------:R-:W-:Y:S05]  /*4500*/  BRA.DIV UR4, `(.L_x_71) ;  /* 0x0000001e04907947 */ /* 0x000fea000b800000 */
[----:B------:R-:W-:-:S13]  /*4510*/  ELECT P6, URZ, PT ;  /* 0x00000000003f782f */ /* 0x000fda00038c0000 */
.L_x_131:
[----:B------:R-:W-:Y:S04]  /*4520*/  BSSY B0, `(.L_x_72) ;  /* 0x00001c9000007945 */ /* 0x000fe80003800000 */
[----:B------:R-:W-:Y:S05]  /*4530*/  @!P6 BRA `(.L_x_73) ;  /* 0x0000001c001ce947 */ /* 0x000fea0003800000 */
[----:B------:R-:W-:-:S04]  /*4540*/  LOP3.LUT R16, R16, 0x2, RZ, 0xfc, !PT ;  /* 0x0000000210107812 */ /* 0x000fc800078efcff */
[----:B------:R-:W-:-:S13]  /*4550*/  ISETP.NE.AND P0, PT, R16, 0x3, PT ;  /* 0x000000031000780c */ /* 0x000fda0003f05270 */
[----:B------:R-:W-:Y:S05]  /*4560*/  @!P0 BRA `(.L_x_74) ;  /* 0x0000000000048947 */ /* 0x000fea0003800000 */
[----:B------:R-:W-:Y:S01]  /*4570*/  BPT.TRAP 0x1 ;  /* 0x000000040000795c */ /* 0x000fe20000300000 */
.L_x_74:
[----:B------:R-:W0:Y:S01]  /*4580*/  S2R R3, SR_CgaCtaId ;  /* 0x0000000000037919 */ /* 0x000e220000008800 */
[----:B------:R-:W-:Y:S02]  /*4590*/  MOV R0, 0x400 ;  /* 0x0000040000007802 */ /* 0x000fe40000000f00 */
[----:B------:R-:W-:Y:S02]  /*45a0*/  SHF.L.U32 R2, R6, 0x1f, RZ ;  /* 0x0000001f06027819 */ /* 0x000fe400000006ff */
[----:B0-----:R-:W-:-:S05]  /*45b0*/  LEA R0, R3, R0, 0x18 ;  /* 0x0000000003007211 */ /* 0x001fca00078ec0ff */
[----:B------:R-:W-:-:S04]  /*45c0*/  VIADD R0, R0, 0x190 ;  /* 0x0000019000007836 */ /* 0x000fc80000000000 */
[C---:B------:R-:W-:Y:S02]  /*45d0*/  IMAD R5, R7.reuse, 0x8, R0 ;  /* 0x0000000807057824 */ /* 0x040fe400078e0200 */
[----:B------:R-:W-:Y:S02]  /*45e0*/  VIADD R7, R7, 0x1 ;  /* 0x0000000107077836 */ /* 0x000fe40000000000 */
[----:B------:R-:W0:Y:S03]  /*45f0*/  SYNCS.PHASECHK.TRANS64.TRYWAIT P0, [R5+URZ], R2 ;  /* 0x00000002050075a7 */ /* 0x000e26000800017f */
[----:B------:R-:W-:-:S04]  /*4600*/  ISETP.NE.AND P1, PT, R7, 0x32, PT ;  /* 0x000000320700780c */ /* 0x000fc80003f25270 */
[----:B------:R-:W-:Y:S02]  /*4610*/  SEL R3, RZ, 0x1, P1 ;  /* 0x00000001ff037807 */ /* 0x000fe40000800000 */
[----:B------:R-:W-:Y:S02]  /*4620*/  SEL R7, R7, RZ, P1 ;  /* 0x000000ff07077207 */ /* 0x000fe40000800000 */
[----:B------:R-:W-:-:S03]  /*4630*/  LOP3.LUT R6, R6, R3, RZ, 0x3c, !PT ;  /* 0x0000000306067212 */ /* 0x000fc600078e3cff */
[----:B------:R-:W-:Y:S01]  /*4640*/  IMAD R9, R7, 0x8, R0 ;  /* 0x0000000807097824 */ /* 0x000fe200078e0200 */
[----:B------:R-:W-:Y:S01]  /*4650*/  SHF.L.U32 R4, R6, 0x1f, RZ ;  /* 0x0000001f06047819 */ /* 0x000fe200000006ff */
[----:B0-----:R-:W-:Y:S06]  /*4660*/  @!P0 BRA `(.L_x_75) ;  /* 0x0000001c00588947 */ /* 0x001fec0003800000 */
.L_x_132:
[----:B------:R-:W1:Y:S01]  /*4670*/  SYNCS.PHASECHK.TRANS64.TRYWAIT P0, [R9+URZ], R4 ;  /* 0x00000004090075a7 */ /* 0x000e62000800017f */
[----:B0-----:R-:W-:-:S05]  /*4680*/  VIADD R2, R7, 0x1 ;  /* 0x0000000107027836 */ /* 0x001fca0000000000 */
[----:B------:R-:W-:-:S04]  /*4690*/  ISETP.NE.AND P1, PT, R2, 0x32, PT ;  /* 0x000000320200780c */ /* 0x000fc80003f25270 */
[----:B------:R-:W-:Y:S02]  /*46a0*/  SEL R3, RZ, 0x1, P1 ;  /* 0x00000001ff037807 */ /* 0x000fe40000800000 */
[----:B------:R-:W-:Y:S02]  /*46b0*/  SEL R7, R2, RZ, P1 ;  /* 0x000000ff02077207 */ /* 0x000fe40000800000 */
[----:B------:R-:W-:-:S03]  /*46c0*/  LOP3.LUT R6, R6, R3, RZ, 0x3c, !PT ;  /* 0x0000000306067212 */ /* 0x000fc600078e3cff */
[----:B------:R-:W-:Y:S01]  /*46d0*/  IMAD R8, R7, 0x8, R0 ;  /* 0x0000000807087824 */ /* 0x000fe200078e0200 */
[----:B------:R-:W-:Y:S01]  /*46e0*/  SHF.L.U32 R5, R6, 0x1f, RZ ;  /* 0x0000001f06057819 */ /* 0x000fe200000006ff */
[----:B-1----:R-:W-:Y:S06]  /*46f0*/  @!P0 BRA `(.L_x_76) ;  /* 0x0000001c00488947 */ /* 0x002fec0003800000 */
.L_x_133:
[----:B------:R-:W1:Y:S01]  /*4700*/  SYNCS.PHASECHK.TRANS64.TRYWAIT P0, [R8+URZ], R5 ;  /* 0x00000005080075a7 */ /* 0x000e62000800017f */
[----:B------:R-:W-:-:S05]  /*4710*/  VIADD R2, R7, 0x1 ;  /* 0x0000000107027836 */ /* 0x000fca0000000000 */
[----:B------:R-:W-:-:S04]  /*4720*/  ISETP.NE.AND P1, PT, R2, 0x32, PT ;  /* 0x000000320200780c */ /* 0x000fc80003f25270 */
[----:B------:R-:W-:Y:S02]  /*4730*/  SEL R3, RZ, 0x1, P1 ;  /* 0x00000001ff037807 */ /* 0x000fe40000800000 */
[----:B------:R-:W-:Y:S02]  /*4740*/  SEL R7, R2, RZ, P1 ;  /* 0x000000ff02077207 */ /* 0x000fe40000800000 */
[----:B------:R-:W-:-:S03]  /*4750*/  LOP3.LUT R6, R6, R3, RZ, 0x3c, !PT ;  /* 0x0000000306067212 */ /* 0x000fc600078e3cff */
[----:B0-----:R-:W-:Y:S01]  /*4760*/  IMAD R9, R7, 0x8, R0 ;  /* 0x0000000807097824 */ /* 0x001fe200078e0200 */
[----:B------:R-:W-:Y:S01]  /*4770*/  SHF.L.U32 R4, R6, 0x1f, RZ ;  /* 0x0000001f06047819 */ /* 0x000fe200000006ff */
[----:B-1----:R-:W-:Y:S06]  /*4780*/  @!P0 BRA `(.L_x_77) ;  /* 0x0000001c00388947 */ /* 0x002fec0003800000 */
.L_x_134:
        /* <DEDUP_REMOVED lines=9> */
.L_x_135:
        /* <DEDUP_REMOVED lines=9> */
.L_x_136:
        /* <DEDUP_REMOVED lines=9> */
.L_x_137:
        /* <DEDUP_REMOVED lines=9> */
.L_x_138:
        /* <DEDUP_REMOVED lines=9> */
.L_x_139:
        /* <DEDUP_REMOVED lines=9> */
.L_x_140:
        /* <DEDUP_REMOVED lines=9> */
.L_x_141:
        /* <DEDUP_REMOVED lines=9> */
.L_x_142:
        /* <DEDUP_REMOVED lines=9> */
.L_x_143:
        /* <DEDUP_REMOVED lines=9> */
.L_x_144:
        /* <DEDUP_REMOVED lines=9> */
.L_x_145:
        /* <DEDUP_REMOVED lines=9> */
.L_x_146:
        /* <DEDUP_REMOVED lines=9> */
.L_x_147:
        /* <DEDUP_REMOVED lines=9> */
.L_x_148:
        /* <DEDUP_REMOVED lines=9> */
.L_x_149:
        /* <DEDUP_REMOVED lines=9> */
.L_x_150:
        /* <DEDUP_REMOVED lines=9> */
.L_x_151:
        /* <DEDUP_REMOVED lines=9> */
.L_x_152:
        /* <DEDUP_REMOVED lines=9> */
.L_x_153:
        /* <DEDUP_REMOVED lines=9> */
.L_x_154:
        /* <DEDUP_REMOVED lines=9> */
.L_x_155:
        /* <DEDUP_REMOVED lines=9> */
.L_x_156:
        /* <DEDUP_REMOVED lines=9> */
.L_x_157:
        /* <DEDUP_REMOVED lines=9> */
.L_x_158:
        /* <DEDUP_REMOVED lines=9> */
.L_x_159:
        /* <DEDUP_REMOVED lines=9> */
.L_x_160:
        /* <DEDUP_REMOVED lines=9> */
.L_x_161:
        /* <DEDUP_REMOVED lines=9> */
.L_x_162:
        /* <DEDUP_REMOVED lines=9> */
.L_x_163:
        /* <DEDUP_REMOVED lines=9> */
.L_x_164:
        /* <DEDUP_REMOVED lines=9> */
.L_x_165:
        /* <DEDUP_REMOVED lines=9> */
.L_x_166:
        /* <DEDUP_REMOVED lines=9> */
.L_x_167:
        /* <DEDUP_REMOVED lines=9> */
.L_x_168:
        /* <DEDUP_REMOVED lines=9> */
.L_x_169:
        /* <DEDUP_REMOVED lines=9> */
.L_x_170:
        /* <DEDUP_REMOVED lines=9> */
.L_x_171:
        /* <DEDUP_REMOVED lines=9> */
.L_x_172:
        /* <DEDUP_REMOVED lines=9> */
.L_x_173:
        /* <DEDUP_REMOVED lines=9> */
.L_x_174:
        /* <DEDUP_REMOVED lines=9> */
.L_x_175:
        /* <DEDUP_REMOVED lines=9> */
.L_x_176:
        /* <DEDUP_REMOVED lines=9> */
.L_x_177:
        /* <DEDUP_REMOVED lines=9> */
.L_x_178:
[----:B------:R-:W1:Y:S01]  /*6050*/  SYNCS.PHASECHK.TRANS64.TRYWAIT P0, [R9+URZ], R4 ;  /* 0x00000004090075a7 */ /* 0x000e62000800017f */
[----:B------:R-:W-:-:S05]  /*6060*/  VIADD R2, R7, 0x1 ;  /* 0x0000000107027836 */ /* 0x000fca0000000000 */
[----:B------:R-:W-:-:S04]  /*6070*/  ISETP.NE.AND P1, PT, R2, 0x32, PT ;  /* 0x000000320200780c */ /* 0x000fc80003f25270 */
[----:B------:R-:W-:Y:S02]  /*6080*/  SEL R3, RZ, 0x1, P1 ;  /* 0x00000001ff037807 */ /* 0x000fe40000800000 */
[----:B------:R-:W-:Y:S02]  /*6090*/  SEL R7, R2, RZ, P1 ;  /* 0x000000ff02077207 */ /* 0x000fe40000800000 */
[----:B------:R-:W-:-:S03]  /*60a0*/  LOP3.LUT R11, R6, R3, RZ, 0x3c, !PT ;  /* 0x00000003060b7212 */ /* 0x000fc600078e3cff */
[----:B------:R-:W-:Y:S01]  /*60b0*/  IMAD R6, R7, 0x8, R0 ;  /* 0x0000000807067824 */ /* 0x000fe200078e0200 */
[----:B0-----:R-:W-:Y:S01]  /*60c0*/  SHF.L.U32 R5, R11, 0x1f, RZ ;  /* 0x0000001f0b057819 */ /* 0x001fe200000006ff */
[----:B-1----:R-:W-:Y:S06]  /*60d0*/  @!P0 BRA `(.L_x_122) ;  /* 0x0000001000688947 */ /* 0x002fec0003800000 */
.L_x_179:
[----:B------:R-:W1:Y:S01]  /*60e0*/  SYNCS.PHASECHK.TRANS64.TRYWAIT P0, [R6+URZ], R5 ;  /* 0x00000005060075a7 */ /* 0x000e62000800017f */
[----:B------:R-:W-:-:S05]  /*60f0*/  VIADD R2, R7, 0x1 ;  /* 0x0000000107027836 */ /* 0x000fca0000000000 */
[----:B------:R-:W-:-:S04]  /*6100*/  ISETP.NE.AND P1, PT, R2, 0x32, PT ;  /* 0x000000320200780c */ /* 0x000fc80003f25270 */
[----:B0-----:R-:W-:Y:S02]  /*6110*/  SEL R4, RZ, 0x1, P1 ;  /* 0x00000001ff047807 */ /* 0x001fe40000800000 */
[----:B------:R-:W-:Y:S02]  /*6120*/  SEL R3, R2, RZ, P1 ;  /* 0x000000ff02037207 */ /* 0x000fe40000800000 */
[----:B------:R-:W-:Y:S01]  /*6130*/  LOP3.LUT R4, R11, R4, RZ, 0x3c, !PT ;  /* 0x000000040b047212 */ /* 0x000fe200078e3cff */
[----:B-1----:R-:W-:Y:S06]  /*6140*/  @!P0 BRA `(.L_x_123) ;  /* 0x0000001000608947 */ /* 0x002fec0003800000 */
.L_x_180:
[----:B------:R-:W-:Y:S01]  /*6150*/  IMAD R3, R3, 0x8, R0 ;  /* 0x0000000803037824 */ /* 0x000fe200078e0200 */
[----:B------:R-:W-:-:S07]  /*6160*/  SHF.L.U32 R0, R4, 0x1f, RZ ;  /* 0x0000001f04007819 */ /* 0x000fce00000006ff */
.L_x_124:
[----:B-1----:R1:W2:Y:S02]  /*6170*/  SYNCS.PHASECHK.TRANS64.TRYWAIT P0, [R3+URZ], R0 ;  /* 0x00000000030075a7 */ /* 0x0022a4000800017f */
[----:B--2---:R-:W-:Y:S05]  /*6180*/  @!P0 NANOSLEEP.SYNCS 0x989680 ;  /* 0x009896800000895d */ /* 0x004fea0003900000 */
[----:B------:R-:W2:Y:S02]  /*6190*/  @!P0 SYNCS.PHASECHK.TRANS64 P0, [R3+URZ], R0 ;  /* 0x00000000030085a7 */ /* 0x000ea4000800007f */
[----:B--2---:R-:W-:Y:S05]  /*61a0*/  @!P0 BRA `(.L_x_124) ;  /* 0xfffffffc00f08947 */ /* 0x004fea000383ffff */
.L_x_73:
[----:B------:R-:W-:Y:S05]  /*61b0*/  BSYNC B0 ;  /* 0x0000000000007941 */ /* 0x000fea0003800000 */
.L_x_72:
[----:B------:R-:W-:Y:S05]  /*61c0*/  EXIT ;  /* 0x000000000000794d */ /* 0x000fea0003800000 */
.L_x_22:
[----:B-1----:R1:W2:Y:S02]  /*61d0*/  SYNCS.PHASECHK.TRANS64.TRYWAIT P1, [R3+URZ], R0 ;  /* 0x00000000030075a7 */ /* 0x0022a4000802017f */
[----:B--2---:R-:W-:Y:S05]  /*61e0*/  @!P1 NANOSLEEP.SYNCS 0x989680 ;  /* 0x009896800000995d */ /* 0x004fea0003900000 */
[----:B------:R-:W2:Y:S02]  /*61f0*/  @!P1 SYNCS.PHASECHK.TRANS64 P1, [R3+URZ], R0 ;  /* 0x00000000030095a7 */ /* 0x000ea4000802007f */
[----:B--2---:R-:W-:Y:S05]  /*6200*/  @!P1 BRA `(.L_x_22) ;  /* 0xfffffffc00f09947 */ /* 0x004fea000383ffff */
[----:B------:R-:W-:Y:S05]  /*6210*/  BRA `(.L_x_21) ;  /* 0xffffffb800cc7947 */ /* 0x000fea000383ffff */
.L_x_27:
[----:B-1----:R-:W-:-:S04]  /*6220*/  IMAD.U32 R4, RZ, RZ, UR4 ;  /* 0x00000004ff047e24 */ /* 0x002fc8000f8e00ff */
[----:B------:R1:W2:Y:S03]  /*6230*/  SYNCS.PHASECHK.TRANS64.TRYWAIT P1, [R4+URZ], R3 ;  /* 0x00000003040075a7 */ /* 0x0002a6000802017f */
[----:B--2---:R-:W-:Y:S05]  /*6240*/  @!P1 NANOSLEEP.SYNCS 0x989680 ;  /* 0x009896800000995d */ /* 0x004fea0003900000 */
[----:B------:R-:W2:Y:S02]  /*6250*/  @!P1 SYNCS.PHASECHK.TRANS64 P1, [R4+URZ], R3 ;  /* 0x00000003040095a7 */ /* 0x000ea4000802007f */
[----:B--2---:R-:W-:Y:S05]  /*6260*/  @!P1 BRA `(.L_x_27) ;  /* 0xfffffffc00ec9947 */ /* 0x004fea000383ffff */
[----:B------:R-:W-:Y:S05]  /*6270*/  BRA `(.L_x_26) ;  /* 0xffffffbc00307947 */ /* 0x000fea000383ffff */
.L_x_60:
[----:B------:R-:W-:Y:S01]  /*6280*/  BSSY B1, `(.L_x_125) ;  /* 0x0000006000017945 */ /* 0x000fe20003800000 */
[----:B------:R-:W-:-:S07]  /*6290*/  IMAD.MOV.U32 R15, RZ, RZ, -0x1 ;  /* 0xffffffffff0f7424 */ /* 0x000fce00078e00ff */
[----:B------:R-:W-:Y:S05]  /*62a0*/  WARPSYNC.COLLECTIVE R15, `(.L_x_126) ;  /* 0x000000000f0c7348 */ /* 0x000fea0003c00000 */
[----:B------:R-:W-:Y:S02]  /*62b0*/  ELECT P6, UR62, PT ;  /* 0x00000000003e782f */ /* 0x000fe400038c0000 */
[----:B------:R-:W-:Y:S01]  /*62c0*/  MOV R14, UR62 ;  /* 0x0000003e000e7c02 */ /* 0x000fe20008000f00 */
[----:B------:R-:W-:Y:S10]  /*62d0*/  ENDCOLLECTIVE ;  /* 0x000000000000791b */ /* 0x000ff40003800000 */
.L_x_126:
[----:B------:R-:W-:Y:S05]  /*62e0*/  BSYNC B1 ;  /* 0x0000000000017941 */ /* 0x000fea0003800000 */
.L_x_125:
[----:B------:R-:W-:Y:S05]  /*62f0*/  BRA `(.L_x_127) ;  /* 0xffffffd400c47947 */ /* 0x000fea000383ffff */
.L_x_63:
[----:B-1----:R1:W2:Y:S02]  /*6300*/  SYNCS.PHASECHK.TRANS64.TRYWAIT P0, [R23+URZ+0x190], R14 ;  /* 0x0001900e170075a7 */ /* 0x0022a4000800017f */
[----:B--2---:R-:W-:Y:S05]  /*6310*/  @!P0 NANOSLEEP.SYNCS 0x989680 ;  /* 0x009896800000895d */ /* 0x004fea0003900000 */
[----:B------:R-:W2:Y:S02]  /*6320*/  @!P0 SYNCS.PHASECHK.TRANS64 P0, [R23+URZ+0x190], R14 ;  /* 0x0001900e170085a7 */ /* 0x000ea4000800007f */
[----:B--2---:R-:W-:Y:S05]  /*6330*/  @!P0 BRA `(.L_x_63) ;  /* 0xfffffffc00f08947 */ /* 0x004fea000383ffff */
[----:B------:R-:W-:Y:S05]  /*6340*/  BRA `(.L_x_128) ;  /* 0xffffffd400fc7947 */ /* 0x000fea000383ffff */
.L_x_71:
[----:B------:R-:W-:Y:S01]  /*6350*/  BSSY B0, `(.L_x_129) ;  /* 0x0000006000007945 */ /* 0x000fe20003800000 */
[----:B------:R-:W-:-:S07]  /*6360*/  IMAD.MOV.U32 R15, RZ, RZ, -0x1 ;  /* 0xffffffffff0f7424 */ /* 0x000fce00078e00ff */
[----:B------:R-:W-:Y:S05]  /*6370*/  WARPSYNC.COLLECTIVE R15, `(.L_x_130) ;  /* 0x000000000f0c7348 */ /* 0x000fea0003c00000 */
[----:B------:R-:W-:Y:S02]  /*6380*/  ELECT P6, UR62, PT ;  /* 0x00000000003e782f */ /* 0x000fe400038c0000 */
[----:B------:R-:W-:Y:S01]  /*6390*/  MOV R14, UR62 ;  /* 0x0000003e000e7c02 */ /* 0x000fe20008000f00 */
[----:B------:R-:W-:Y:S10]  /*63a0*/  ENDCOLLECTIVE ;  /* 0x000000000000791b */ /* 0x000ff40003800000 */
.L_x_130:
[----:B------:R-:W-:Y:S05]  /*63b0*/  BSYNC B0 ;  /* 0x0000000000007941 */ /* 0x000fea0003800000 */
.L_x_129:
[----:B------:R-:W-:Y:S05]  /*63c0*/  BRA `(.L_x_131) ;  /* 0xffffffe000547947 */ /* 0x000fea000383ffff */
.L_x_75:
[----:B0-----:R0:W1:Y:S02]  /*63d0*/  SYNCS.PHASECHK.TRANS64.TRYWAIT P0, [R5+URZ], R2 ;  /* 0x00000002050075a7 */ /* 0x001064000800017f */
[----:B-1----:R-:W-:Y:S05]  /*63e0*/  @!P0 NANOSLEEP.SYNCS 0x989680 ;  /* 0x009896800000895d */ /* 0x002fea0003900000 */
[----:B------:R-:W1:Y:S02]  /*63f0*/  @!P0 SYNCS.PHASECHK.TRANS64 P0, [R5+URZ], R2 ;  /* 0x00000002050085a7 */ /* 0x000e64000800007f */
[----:B-1----:R-:W-:Y:S05]  /*6400*/  @!P0 BRA `(.L_x_75) ;  /* 0xfffffffc00f08947 */ /* 0x002fea000383ffff */
[----:B------:R-:W-:Y:S05]  /*6410*/  BRA `(.L_x_132) ;  /* 0xffffffe000947947 */ /* 0x000fea000383ffff */
.L_x_76:
[----:B0-----:R0:W1:Y:S02]  /*6420*/  SYNCS.PHASECHK.TRANS64.TRYWAIT P0, [R9+URZ], R4 ;  /* 0x00000004090075a7 */ /* 0x001064000800017f */
[----:B-1----:R-:W-:Y:S05]  /*6430*/  @!P0 NANOSLEEP.SYNCS 0x989680 ;  /* 0x009896800000895d */ /* 0x002fea0003900000 */
[----:B------:R-:W1:Y:S02]  /*6440*/  @!P0 SYNCS.PHASECHK.TRANS64 P0, [R9+URZ], R4 ;  /* 0x00000004090085a7 */ /* 0x000e64000800007f */
[----:B-1----:R-:W-:Y:S05]  /*6450*/  @!P0 BRA `(.L_x_76) ;  /* 0xfffffffc00f08947 */ /* 0x002fea000383ffff */
[----:B------:R-:W-:Y:S05]  /*6460*/  BRA `(.L_x_133) ;  /* 0xffffffe000a47947 */ /* 0x000fea000383ffff */
.L_x_77:
[----:B0-----:R0:W1:Y:S02]  /*6470*/  SYNCS.PHASECHK.TRANS64.TRYWAIT P0, [R8+URZ], R5 ;  /* 0x00000005080075a7 */ /* 0x001064000800017f */
[----:B-1----:R-:W-:Y:S05]  /*6480*/  @!P0 NANOSLEEP.SYNCS 0x989680 ;  /* 0x009896800000895d */ /* 0x002fea0003900000 */
[----:B------:R-:W1:Y:S02]  /*6490*/  @!P0 SYNCS.PHASECHK.TRANS64 P0, [R8+URZ], R5 ;  /* 0x00000005080085a7 */ /* 0x000e64000800007f */
[----:B-1----:R-:W-:Y:S05]  /*64a0*/  @!P0 BRA `(.L_x_77) ;  /* 0xfffffffc00f08947 */ /* 0x002fea000383ffff */
[----:B------:R-:W-:Y:S05]  /*64b0*/  BRA `(.L_x_134) ;  /* 0xffffffe000b47947 */ /* 0x000fea000383ffff */
.L_x_78:
[----:B0-----:R0:W1:Y:S02]  /*64c0*/  SYNCS.PHASECHK.TRANS64.TRYWAIT P0, [R9+URZ], R4 ;  /* 0x00000004090075a7 */ /* 0x001064000800017f */
[----:B-1----:R-:W-:Y:S05]  /*64d0*/  @!P0 NANOSLEEP.SYNCS 0x989680 ;  /* 0x009896800000895d */ /* 0x002fea0003900000 */
[----:B------:R-:W1:Y:S02]  /*64e0*/  @!P0 SYNCS.PHASECHK.TRANS64 P0, [R9+URZ], R4 ;  /* 0x00000004090085a7 */ /* 0x000e64000800007f */
[----:B-1----:R-:W-:Y:S05]  /*64f0*/  @!P0 BRA `(.L_x_78) ;  /* 0xfffffffc00f08947 */ /* 0x002fea000383ffff */
[----:B------:R-:W-:Y:S05]  /*6500*/  BRA `(.L_x_135) ;  /* 0xffffffe000c47947 */ /* 0x000fea000383ffff */
.L_x_79:
[----:B0-----:R0:W1:Y:S02]  /*6510*/  SYNCS.PHASECHK.TRANS64.TRYWAIT P0, [R8+URZ], R5 ;  /* 0x00000005080075a7 */ /* 0x001064000800017f */
[----:B-1----:R-:W-:Y:S05]  /*6520*/  @!P0 NANOSLEEP.SYNCS 0x989680 ;  /* 0x009896800000895d */ /* 0x002fea0003900000 */
[----:B------:R-:W1:Y:S02]  /*6530*/  @!P0 SYNCS.PHASECHK.TRANS64 P0, [R8+URZ], R5 ;  /* 0x00000005080085a7 */ /* 0x000e64000800007f */
[----:B-1----:R-:W-:Y:S05]  /*6540*/  @!P0 BRA `(.L_x_79) ;  /* 0xfffffffc00f08947 */ /* 0x002fea000383ffff */
[----:B------:R-:W-:Y:S05]  /*6550*/  BRA `(.L_x_136) ;  /* 0xffffffe000d47947 */ /* 0x000fea000383ffff */
.L_x_80:
[----:B0-----:R0:W1:Y:S02]  /*6560*/  SYNCS.PHASECHK.TRANS64.TRYWAIT P0, [R9+URZ], R4 ;  /* 0x00000004090075a7 */ /* 0x001064000800017f */
[----:B-1----:R-:W-:Y:S05]  /*6570*/  @!P0 NANOSLEEP.SYNCS 0x989680 ;  /* 0x009896800000895d */ /* 0x002fea0003900000 */
[----:B------:R-:W1:Y:S02]  /*6580*/  @!P0 SYNCS.PHASECHK.TRANS64 P0, [R9+URZ], R4 ;  /* 0x00000004090085a7 */ /* 0x000e64000800007f */
[----:B-1----:R-:W-:Y:S05]  /*6590*/  @!P0 BRA `(.L_x_80) ;  /* 0xfffffffc00f08947 */ /* 0x002fea000383ffff */
[----:B------:R-:W-:Y:S05]  /*65a0*/  BRA `(.L_x_137) ;  /* 0xffffffe000e47947 */ /* 0x000fea000383ffff */
.L_x_81:
[----:B0-----:R0:W1:Y:S02]  /*65b0*/  SYNCS.PHASECHK.TRANS64.TRYWAIT P0, [R8+URZ], R5 ;  /* 0x00000005080075a7 */ /* 0x001064000800017f */
[----:B-1----:R-:W-:Y:S05]  /*65c0*/  @!P0 NANOSLEEP.SYNCS 0x989680 ;  /* 0x009896800000895d */ /* 0x002fea0003900000 */
[----:B------:R-:W1:Y:S02]  /*65d0*/  @!P0 SYNCS.PHASECHK.TRANS64 P0, [R8+URZ], R5 ;  /* 0x00000005080085a7 */ /* 0x000e64000800007f */
[----:B-1----:R-:W-:Y:S05]  /*65e0*/  @!P0 BRA `(.L_x_81) ;  /* 0xfffffffc00f08947 */ /* 0x002fea000383ffff */
[----:B------:R-:W-:Y:S05]  /*65f0*/  BRA `(.L_x_138) ;  /* 0xffffffe000f47947 */ /* 0x000fea000383ffff */
.L_x_82:
[----:B0-----:R0:W1:Y:S02]  /*6600*/  SYNCS.PHASECHK.TRANS64.TRYWAIT P0, [R9+URZ], R4 ;  /* 0x00000004090075a7 */ /* 0x001064000800017f */
[----:B-1----:R-:W-:Y:S05]  /*6610*/  @!P0 NANOSLEEP.SYNCS 0x989680 ;  /* 0x009896800000895d */ /* 0x002fea0003900000 */
[----:B------:R-:W1:Y:S02]  /*6620*/  @!P0 SYNCS.PHASECHK.TRANS64 P0, [R9+URZ], R4 ;  /* 0x00000004090085a7 */ /* 0x000e64000800007f */
[----:B-1----:R-:W-:Y:S05]  /*6630*/  @!P0 BRA `(.L_x_82) ;  /* 0xfffffffc00f08947 */ /* 0x002fea000383ffff */
[----:B------:R-:W-:Y:S05]  /*6640*/  BRA `(.L_x_139) ;  /* 0xffffffe400047947 */ /* 0x000fea000383ffff */
.L_x_83:
[----:B0-----:R0:W1:Y:S02]  /*6650*/  SYNCS.PHASECHK.TRANS64.TRYWAIT P0, [R8+URZ], R5 ;  /* 0x00000005080075a7 */ /* 0x001064000800017f */
[----:B-1----:R-:W-:Y:S05]  /*6660*/  @!P0 NANOSLEEP.SYNCS 0x989680 ;  /* 0x009896800000895d */ /* 0x002fea0003900000 */
[----:B------:R-:W1:Y:S02]  /*6670*/  @!P0 SYNCS.PHASECHK.TRANS64 P0, [R8+URZ], R5 ;  /* 0x00000005080085a7 */ /* 0x000e64000800007f */
[----:B-1----:R-:W-:Y:S05]  /*6680*/  @!P0 BRA `(.L_x_83) ;  /* 0xfffffffc00f08947 */ /* 0x002fea000383ffff */
[----:B------:R-:W-:Y:S05]  /*6690*/  BRA `(.L_x_140) ;  /* 0xffffffe400147947 */ /* 0x000fea000383ffff */
.L_x_84:
[----:B0-----:R0:W1:Y:S02]  /*66a0*/  SYNCS.PHASECHK.TRANS64.TRYWAIT P0, [R9+URZ], R4 ;  /* 0x00000004090075a7 */ /* 0x001064000800017f */
[----:B-1----:R-:W-:Y:S05]  /*66b0*/  @!P0 NANOSLEEP.SYNCS 0x989680 ;  /* 0x009896800000895d */ /* 0x002fea0003900000 */
[----:B------:R-:W1:Y:S02]  /*66c0*/  @!P0 SYNCS.PHASECHK.TRANS64 P0, [R9+URZ], R4 ;  /* 0x00000004090085a7 */ /* 0x000e64000800007f */
[----:B-1----:R-:W-:Y:S05]  /*66d0*/  @!P0 BRA `(.L_x_84) ;  /* 0xfffffffc00f08947 */ /* 0x002fea000383ffff */
[----:B------:R-:W-:Y:S05]  /*66e0*/  BRA `(.L_x_141) ;  /* 0xffffffe400247947 */ /* 0x000fea000383ffff */
.L_x_85:
[----:B0-----:R0:W1:Y:S02]  /*66f0*/  SYNCS.PHASECHK.TRANS64.TRYWAIT P0, [R8+URZ], R5 ;  /* 0x00000005080075a7 */ /* 0x001064000800017f */
[----:B-1----:R-:W-:Y:S05]  /*6700*/  @!P0 NANOSLEEP.SYNCS 0x989680 ;  /* 0x009896800000895d */ /* 0x002fea0003900000 */
[----:B------:R-:W1:Y:S02]  /*6710*/  @!P0 SYNCS.PHASECHK.TRANS64 P0, [R8+URZ], R5 ;  /* 0x00000005080085a7 */ /* 0x000e64000800007f */
[----:B-1----:R-:W-:Y:S05]  /*6720*/  @!P0 BRA `(.L_x_85) ;  /* 0xfffffffc00f08947 */ /* 0x002fea000383ffff */
[----:B------:R-:W-:Y:S05]  /*6730*/  BRA `(.L_x_142) ;  /* 0xffffffe400347947 */ /* 0x000fea000383ffff */
.L_x_86:
[----:B0-----:R0:W1:Y:S02]  /*6740*/  SYNCS.PHASECHK.TRANS64.TRYWAIT P0, [R9+URZ], R4 ;  /* 0x00000004090075a7 */ /* 0x001064000800017f */
[----:B-1----:R-:W-:Y:S05]  /*6750*/  @!P0 NANOSLEEP.SYNCS 0x989680 ;  /* 0x009896800000895d */ /* 0x002fea0003900000 */
[----:B------:R-:W1:Y:S02]  /*6760*/  @!P0 SYNCS.PHASECHK.TRANS64 P0, [R9+URZ], R4 ;  /* 0x00000004090085a7 */ /* 0x000e64000800007f */
[----:B-1----:R-:W-:Y:S05]  /*6770*/  @!P0 BRA `(.L_x_86) ;  /* 0xfffffffc00f08947 */ /* 0x002fea000383ffff */
[----:B------:R-:W-:Y:S05]  /*6780*/  BRA `(.L_x_143) ;  /* 0xffffffe400447947 */ /* 0x000fea000383ffff */
.L_x_87:
[----:B0-----:R0:W1:Y:S02]  /*6790*/  SYNCS.PHASECHK.TRANS64.TRYWAIT P0, [R8+URZ], R5 ;  /* 0x00000005080075a7 */ /* 0x001064000800017f */
[----:B-1----:R-:W-:Y:S05]  /*67a0*/  @!P0 NANOSLEEP.SYNCS 0x989680 ;  /* 0x009896800000895d */ /* 0x002fea0003900000 */
[----:B------:R-:W1:Y:S02]  /*67b0*/  @!P0 SYNCS.PHASECHK.TRANS64 P0, [R8+URZ], R5 ;  /* 0x00000005080085a7 */ /* 0x000e64000800007f */
[----:B-1----:R-:W-:Y:S05]  /*67c0*/  @!P0 BRA `(.L_x_87) ;  /* 0xfffffffc00f08947 */ /* 0x002fea000383ffff */
[----:B------:R-:W-:Y:S05]  /*67d0*/  BRA `(.L_x_144) ;  /* 0xffffffe400547947 */ /* 0x000fea000383ffff */
.L_x_88:
[----:B0-----:R0:W1:Y:S02]  /*67e0*/  SYNCS.PHASECHK.TRANS64.TRYWAIT P0, [R9+URZ], R4 ;  /* 0x00000004090075a7 */ /* 0x001064000800017f */
[----:B-1----:R-:W-:Y:S05]  /*67f0*/  @!P0 NANOSLEEP.SYNCS 0x989680 ;  /* 0x009896800000895d */ /* 0x002fea0003900000 */
[----:B------:R-:W1:Y:S02]  /*6800*/  @!P0 SYNCS.PHASECHK.TRANS64 P0, [R9+URZ], R4 ;  /* 0x00000004090085a7 */ /* 0x000e64000800007f */
[----:B-1----:R-:W-:Y:S05]  /*6810*/  @!P0 BRA `(.L_x_88) ;  /* 0xfffffffc00f08947 */ /* 0x002fea000383ffff */
[----:B------:R-:W-:Y:S05]  /*6820*/  BRA `(.L_x_145) ;  /* 0xffffffe400647947 */ /* 0x000fea000383ffff */
.L_x_89:
[----:B0-----:R0:W1:Y:S02]  /*6830*/  SYNCS.PHASECHK.TRANS64.TRYWAIT P0, [R8+URZ], R5 ;  /* 0x00000005080075a7 */ /* 0x001064000800017f */
[----:B-1----:R-:W-:Y:S05]  /*6840*/  @!P0 NANOSLEEP.SYNCS 0x989680 ;  /* 0x009896800000895d */ /* 0x002fea0003900000 */
[----:B------:R-:W1:Y:S02]  /*6850*/  @!P0 SYNCS.PHASECHK.TRANS64 P0, [R8+URZ], R5 ;  /* 0x00000005080085a7 */ /* 0x000e64000800007f */
[----:B-1----:R-:W-:Y:S05]  /*6860*/  @!P0 BRA `(.L_x_89) ;  /* 0xfffffffc00f08947 */ /* 0x002fea000383ffff */
[----:B------:R-:W-:Y:S05]  /*6870*/  BRA `(.L_x_146) ;  /* 0xffffffe400747947 */ /* 0x000fea000383ffff */
.L_x_90:
[----:B0-----:R0:W1:Y:S02]  /*6880*/  SYNCS.PHASECHK.TRANS64.TRYWAIT P0, [R9+URZ], R4 ;  /* 0x00000004090075a7 */ /* 0x001064000800017f */
[----:B-1----:R-:W-:Y:S05]  /*6890*/  @!P0 NANOSLEEP.SYNCS 0x989680 ;  /* 0x009896800000895d */ /* 0x002fea0003900000 */
[----:B------:R-:W1:Y:S02]  /*68a0*/  @!P0 SYNCS.PHASECHK.TRANS64 P0, [R9+URZ], R4 ;  /* 0x00000004090085a7 */ /* 0x000e64000800007f */
[----:B-1----:R-:W-:Y:S05]  /*68b0*/  @!P0 BRA `(.L_x_90) ;  /* 0xfffffffc00f08947 */ /* 0x002fea000383ffff */
[----:B------:R-:W-:Y:S05]  /*68c0*/  BRA `(.L_x_147) ;  /* 0xffffffe400847947 */ /* 0x000fea000383ffff */
.L_x_91:
[----:B0-----:R0:W1:Y:S02]  /*68d0*/  SYNCS.PHASECHK.TRANS64.TRYWAIT P0, [R8+URZ], R5 ;  /* 0x00000005080075a7 */ /* 0x001064000800017f */
[----:B-1----:R-:W-:Y:S05]  /*68e0*/  @!P0 NANOSLEEP.SYNCS 0x989680 ;  /* 0x009896800000895d */ /* 0x002fea0003900000 */
[----:B------:R-:W1:Y:S02]  /*68f0*/  @!P0 SYNCS.PHASECHK.TRANS64 P0, [R8+URZ], R5 ;  /* 0x00000005080085a7 */ /* 0x000e64000800007f */
[----:B-1----:R-:W-:Y:S05]  /*6900*/  @!P0 BRA `(.L_x_91) ;  /* 0xfffffffc00f08947 */ /* 0x002fea000383ffff */
[----:B------:R-:W-:Y:S05]  /*6910*/  BRA `(.L_x_148) ;  /* 0xffffffe400947947 */ /* 0x000fea000383ffff */
.L_x_92:
[----:B0-----:R0:W1:Y:S02]  /*6920*/  SYNCS.PHASECHK.TRANS64.TRYWAIT P0, [R9+URZ], R4 ;  /* 0x00000004090075a7 */ /* 0x001064000800017f */
[----:B-1----:R-:W-:Y:S05]  /*6930*/  @!P0 NANOSLEEP.SYNCS 0x989680 ;  /* 0x009896800000895d */ /* 0x002fea0003900000 */
[----:B------:R-:W1:Y:S02]  /*6940*/  @!P0 SYNCS.PHASECHK.TRANS64 P0, [R9+URZ], R4 ;  /* 0x00000004090085a7 */ /* 0x000e64000800007f */
[----:B-1----:R-:W-:Y:S05]  /*6950*/  @!P0 BRA `(.L_x_92) ;  /* 0xfffffffc00f08947 */ /* 0x002fea000383ffff */
[----:B------:R-:W-:Y:S05]  /*6960*/  BRA `(.L_x_149) ;  /* 0xffffffe400a47947 */ /* 0x000fea000383ffff */
.L_x_93:
[----:B0-----:R0:W1:Y:S02]  /*6970*/  SYNCS.PHASECHK.TRANS64.TRYWAIT P0, [R8+URZ], R5 ;  /* 0x00000005080075a7 */ /* 0x001064000800017f */
[----:B-1----:R-:W-:Y:S05]  /*6980*/  @!P0 NANOSLEEP.SYNCS 0x989680 ;  /* 0x009896800000895d */ /* 0x002fea0003900000 */
[----:B------:R-:W1:Y:S02]  /*6990*/  @!P0 SYNCS.PHASECHK.TRANS64 P0, [R8+URZ], R5 ;  /* 0x00000005080085a7 */ /* 0x000e64000800007f */
[----:B-1----:R-:W-:Y:S05]  /*69a0*/  @!P0 BRA `(.L_x_93) ;  /* 0xfffffffc00f08947 */ /* 0x002fea000383ffff */
[----:B------:R-:W-:Y:S05]  /*69b0*/  BRA `(.L_x_150) ;  /* 0xffffffe400b47947 */ /* 0x000fea000383ffff */
.L_x_94:
[----:B0-----:R0:W1:Y:S02]  /*69c0*/  SYNCS.PHASECHK.TRANS64.TRYWAIT P0, [R9+URZ], R4 ;  /* 0x00000004090075a7 */ /* 0x001064000800017f */
[----:B-1----:R-:W-:Y:S05]  /*69d0*/  @!P0 NANOSLEEP.SYNCS 0x989680 ;  /* 0x009896800000895d */ /* 0x002fea0003900000 */
[----:B------:R-:W1:Y:S02]  /*69e0*/  @!P0 SYNCS.PHASECHK.TRANS64 P0, [R9+URZ], R4 ;  /* 0x00000004090085a7 */ /* 0x000e64000800007f */
[----:B-1----:R-:W-:Y:S05]  /*69f0*/  @!P0 BRA `(.L_x_94) ;  /* 0xfffffffc00f08947 */ /* 0x002fea000383ffff */
[----:B------:R-:W-:Y:S05]  /*6a00*/  BRA `(.L_x_151) ;  /* 0xffffffe400c47947 */ /* 0x000fea000383ffff */
.L_x_95:
[----:B0-----:R0:W1:Y:S02]  /*6a10*/  SYNCS.PHASECHK.TRANS64.TRYWAIT P0, [R8+URZ], R5 ;  /* 0x00000005080075a7 */ /* 0x001064000800017f */
[----:B-1----:R-:W-:Y:S05]  /*6a20*/  @!P0 NANOSLEEP.SYNCS 0x989680 ;  /* 0x009896800000895d */ /* 0x002fea0003900000 */
[----:B------:R-:W1:Y:S02]  /*6a30*/  @!P0 SYNCS.PHASECHK.TRANS64 P0, [R8+URZ], R5 ;  /* 0x00000005080085a7 */ /* 0x000e64000800007f */
[----:B-1----:R-:W-:Y:S05]  /*6a40*/  @!P0 BRA `(.L_x_95) ;  /* 0xfffffffc00f08947 */ /* 0x002fea000383ffff */
[----:B------:R-:W-:Y:S05]  /*6a50*/  BRA `(.L_x_152) ;  /* 0xffffffe400d47947 */ /* 0x000fea000383ffff */
.L_x_96:
[----:B0-----:R0:W1:Y:S02]  /*6a60*/  SYNCS.PHASECHK.TRANS64.TRYWAIT P0, [R9+URZ], R4 ;  /* 0x00000004090075a7 */ /* 0x001064000800017f */
[----:B-1----:R-:W-:Y:S05]  /*6a70*/  @!P0 NANOSLEEP.SYNCS 0x989680 ;  /* 0x009896800000895d */ /* 0x002fea0003900000 */
[----:B------:R-:W1:Y:S02]  /*6a80*/  @!P0 SYNCS.PHASECHK.TRANS64 P0, [R9+URZ], R4 ;  /* 0x00000004090085a7 */ /* 0x000e64000800007f */
[----:B-1----:R-:W-:Y:S05]  /*6a90*/  @!P0 BRA `(.L_x_96) ;  /* 0xfffffffc00f08947 */ /* 0x002fea000383ffff */
[----:B------:R-:W-:Y:S05]  /*6aa0*/  BRA `(.L_x_153) ;  /* 0xffffffe400e47947 */ /* 0x000fea000383ffff */
.L_x_97:
[----:B0-----:R0:W1:Y:S02]  /*6ab0*/  SYNCS.PHASECHK.TRANS64.TRYWAIT P0, [R8+URZ], R5 ;  /* 0x00000005080075a7 */ /* 0x001064000800017f */
[----:B-1----:R-:W-:Y:S05]  /*6ac0*/  @!P0 NANOSLEEP.SYNCS 0x989680 ;  /* 0x009896800000895d */ /* 0x002fea0003900000 */
[----:B------:R-:W1:Y:S02]  /*6ad0*/  @!P0 SYNCS.PHASECHK.TRANS64 P0, [R8+URZ], R5 ;  /* 0x00000005080085a7 */ /* 0x000e64000800007f */
[----:B-1----:R-:W-:Y:S05]  /*6ae0*/  @!P0 BRA `(.L_x_97) ;  /* 0xfffffffc00f08947 */ /* 0x002fea000383ffff */
[----:B------:R-:W-:Y:S05]  /*6af0*/  BRA `(.L_x_154) ;  /* 0xffffffe400f47947 */ /* 0x000fea000383ffff */
.L_x_98:
[----:B0-----:R0:W1:Y:S02]  /*6b00*/  SYNCS.PHASECHK.TRANS64.TRYWAIT P0, [R9+URZ], R4 ;  /* 0x00000004090075a7 */ /* 0x001064000800017f */
[----:B-1----:R-:W-:Y:S05]  /*6b10*/  @!P0 NANOSLEEP.SYNCS 0x989680 ;  /* 0x009896800000895d */ /* 0x002fea0003900000 */
[----:B------:R-:W1:Y:S02]  /*6b20*/  @!P0 SYNCS.PHASECHK.TRANS64 P0, [R9+URZ], R4 ;  /* 0x00000004090085a7 */ /* 0x000e64000800007f */
[----:B-1----:R-:W-:Y:S05]  /*6b30*/  @!P0 BRA `(.L_x_98) ;  /* 0xfffffffc00f08947 */ /* 0x002fea000383ffff */
[----:B------:R-:W-:Y:S05]  /*6b40*/  BRA `(.L_x_155) ;  /* 0xffffffe800047947 */ /* 0x000fea000383ffff */
.L_x_99:
[----:B0-----:R0:W1:Y:S02]  /*6b50*/  SYNCS.PHASECHK.TRANS64.TRYWAIT P0, [R8+URZ], R5 ;  /* 0x00000005080075a7 */ /* 0x001064000800017f */
[----:B-1----:R-:W-:Y:S05]  /*6b60*/  @!P0 NANOSLEEP.SYNCS 0x989680 ;  /* 0x009896800000895d */ /* 0x002fea0003900000 */
[----:B------:R-:W1:Y:S02]  /*6b70*/  @!P0 SYNCS.PHASECHK.TRANS64 P0, [R8+URZ], R5 ;  /* 0x00000005080085a7 */ /* 0x000e64000800007f */
[----:B-1----:R-:W-:Y:S05]  /*6b80*/  @!P0 BRA `(.L_x_99) ;  /* 0xfffffffc00f08947 */ /* 0x002fea000383ffff */
[----:B------:R-:W-:Y:S05]  /*6b90*/  BRA `(.L_x_156) ;  /* 0xffffffe800147947 */ /* 0x000fea000383ffff */
.L_x_100:
[----:B0-----:R0:W1:Y:S02]  /*6ba0*/  SYNCS.PHASECHK.TRANS64.TRYWAIT P0, [R9+URZ], R4 ;  /* 0x00000004090075a7 */ /* 0x001064000800017f */
[----:B-1----:R-:W-:Y:S05]  /*6bb0*/  @!P0 NANOSLEEP.SYNCS 0x989680 ;  /* 0x009896800000895d */ /* 0x002fea0003900000 */
[----:B------:R-:W1:Y:S02]  /*6bc0*/  @!P0 SYNCS.PHASECHK.TRANS64 P0, [R9+URZ], R4 ;  /* 0x00000004090085a7 */ /* 0x000e64000800007f */
[----:B-1----:R-:W-:Y:S05]  /*6bd0*/  @!P0 BRA `(.L_x_100) ;  /* 0xfffffffc00f08947 */ /* 0x002fea000383ffff */
[----:B------:R-:W-:Y:S05]  /*6be0*/  BRA `(.L_x_157) ;  /* 0xffffffe800247947 */ /* 0x000fea000383ffff */
.L_x_101:
[----:B0-----:R0:W1:Y:S02]  /*6bf0*/  SYNCS.PHASECHK.TRANS64.TRYWAIT P0, [R8+URZ], R5 ;  /* 0x00000005080075a7 */ /* 0x001064000800017f */
[----:B-1----:R-:W-:Y:S05]  /*6c00*/  @!P0 NANOSLEEP.SYNCS 0x989680 ;  /* 0x009896800000895d */ /* 0x002fea0003900000 */
[----:B------:R-:W1:Y:S02]  /*6c10*/  @!P0 SYNCS.PHASECHK.TRANS64 P0, [R8+URZ], R5 ;  /* 0x00000005080085a7 */ /* 0x000e64000800007f */
[----:B-1----:R-:W-:Y:S05]  /*6c20*/  @!P0 BRA `(.L_x_101) ;  /* 0xfffffffc00f08947 */ /* 0x002fea000383ffff */
[----:B------:R-:W-:Y:S05]  /*6c30*/  BRA `(.L_x_158) ;  /* 0xffffffe800347947 */ /* 0x000fea000383ffff */
.L_x_102:
[----:B0-----:R0:W1:Y:S02]  /*6c40*/  SYNCS.PHASECHK.TRANS64.TRYWAIT P0, [R9+URZ], R4 ;  /* 0x00000004090075a7 */ /* 0x001064000800017f */
[----:B-1----:R-:W-:Y:S05]  /*6c50*/  @!P0 NANOSLEEP.SYNCS 0x989680 ;  /* 0x009896800000895d */ /* 0x002fea0003900000 */
[----:B------:R-:W1:Y:S02]  /*6c60*/  @!P0 SYNCS.PHASECHK.TRANS64 P0, [R9+URZ], R4 ;  /* 0x00000004090085a7 */ /* 0x000e64000800007f */
[----:B-1----:R-:W-:Y:S05]  /*6c70*/  @!P0 BRA `(.L_x_102) ;  /* 0xfffffffc00f08947 */ /* 0x002fea000383ffff */
[----:B------:R-:W-:Y:S05]  /*6c80*/  BRA `(.L_x_159) ;  /* 0xffffffe800447947 */ /* 0x000fea000383ffff */
.L_x_103:
[----:B0-----:R0:W1:Y:S02]  /*6c90*/  SYNCS.PHASECHK.TRANS64.TRYWAIT P0, [R8+URZ], R5 ;  /* 0x00000005080075a7 */ /* 0x001064000800017f */
[----:B-1----:R-:W-:Y:S05]  /*6ca0*/  @!P0 NANOSLEEP.SYNCS 0x989680 ;  /* 0x009896800000895d */ /* 0x002fea0003900000 */
[----:B------:R-:W1:Y:S02]  /*6cb0*/  @!P0 SYNCS.PHASECHK.TRANS64 P0, [R8+URZ], R5 ;  /* 0x00000005080085a7 */ /* 0x000e64000800007f */
[----:B-1----:R-:W-:Y:S05]  /*6cc0*/  @!P0 BRA `(.L_x_103) ;  /* 0xfffffffc00f08947 */ /* 0x002fea000383ffff */
[----:B------:R-:W-:Y:S05]  /*6cd0*/  BRA `(.L_x_160) ;  /* 0xffffffe800547947 */ /* 0x000fea000383ffff */
.L_x_104:
[----:B0-----:R0:W1:Y:S02]  /*6ce0*/  SYNCS.PHASECHK.TRANS64.TRYWAIT P0, [R9+URZ], R4 ;  /* 0x00000004090075a7 */ /* 0x001064000800017f */
[----:B-1----:R-:W-:Y:S05]  /*6cf0*/  @!P0 NANOSLEEP.SYNCS 0x989680 ;  /* 0x009896800000895d */ /* 0x002fea0003900000 */
[----:B------:R-:W1:Y:S02]  /*6d00*/  @!P0 SYNCS.PHASECHK.TRANS64 P0, [R9+URZ], R4 ;  /* 0x00000004090085a7 */ /* 0x000e64000800007f */
[----:B-1----:R-:W-:Y:S05]  /*6d10*/  @!P0 BRA `(.L_x_104) ;  /* 0xfffffffc00f08947 */ /* 0x002fea000383ffff */
[----:B------:R-:W-:Y:S05]  /*6d20*/  BRA `(.L_x_161) ;  /* 0xffffffe800647947 */ /* 0x000fea000383ffff */
.L_x_105:
[----:B0-----:R0:W1:Y:S02]  /*6d30*/  SYNCS.PHASECHK.TRANS64.TRYWAIT P0, [R8+URZ], R5 ;  /* 0x00000005080075a7 */ /* 0x001064000800017f */
[----:B-1----:R-:W-:Y:S05]  /*6d40*/  @!P0 NANOSLEEP.SYNCS 0x989680 ;  /* 0x009896800000895d */ /* 0x002fea0003900000 */
[----:B------:R-:W1:Y:S02]  /*6d50*/  @!P0 SYNCS.PHASECHK.TRANS64 P0, [R8+URZ], R5 ;  /* 0x00000005080085a7 */ /* 0x000e64000800007f */
[----:B-1----:R-:W-:Y:S05]  /*6d60*/  @!P0 BRA `(.L_x_105) ;  /* 0xfffffffc00f08947 */ /* 0x002fea000383ffff */
[----:B------:R-:W-:Y:S05]  /*6d70*/  BRA `(.L_x_162) ;  /* 0xffffffe800747947 */ /* 0x000fea000383ffff */
.L_x_106:
[----:B0-----:R0:W1:Y:S02]  /*6d80*/  SYNCS.PHASECHK.TRANS64.TRYWAIT P0, [R9+URZ], R4 ;  /* 0x00000004090075a7 */ /* 0x001064000800017f */
[----:B-1----:R-:W-:Y:S05]  /*6d90*/  @!P0 NANOSLEEP.SYNCS 0x989680 ;  /* 0x009896800000895d */ /* 0x002fea0003900000 */
[----:B------:R-:W1:Y:S02]  /*6da0*/  @!P0 SYNCS.PHASECHK.TRANS64 P0, [R9+URZ], R4 ;  /* 0x00000004090085a7 */ /* 0x000e64000800007f */
[----:B-1----:R-:W-:Y:S05]  /*6db0*/  @!P0 BRA `(.L_x_106) ;  /* 0xfffffffc00f08947 */ /* 0x002fea000383ffff */
[----:B------:R-:W-:Y:S05]  /*6dc0*/  BRA `(.L_x_163) ;  /* 0xffffffe800847947 */ /* 0x000fea000383ffff */
.L_x_107:
[----:B0-----:R0:W1:Y:S02]  /*6dd0*/  SYNCS.PHASECHK.TRANS64.TRYWAIT P0, [R8+URZ], R5 ;  /* 0x00000005080075a7 */ /* 0x001064000800017f */
[----:B-1----:R-:W-:Y:S05]  /*6de0*/  @!P0 NANOSLEEP.SYNCS 0x989680 ;  /* 0x009896800000895d */ /* 0x002fea0003900000 */
[----:B------:R-:W1:Y:S02]  /*6df0*/  @!P0 SYNCS.PHASECHK.TRANS64 P0, [R8+URZ], R5 ;  /* 0x00000005080085a7 */ /* 0x000e64000800007f */
[----:B-1----:R-:W-:Y:S05]  /*6e00*/  @!P0 BRA `(.L_x_107) ;  /* 0xfffffffc00f08947 */ /* 0x002fea000383ffff */
[----:B------:R-:W-:Y:S05]  /*6e10*/  BRA `(.L_x_164) ;  /* 0xffffffe800947947 */ /* 0x000fea000383ffff */
.L_x_108:
[----:B0-----:R0:W1:Y:S02]  /*6e20*/  SYNCS.PHASECHK.TRANS64.TRYWAIT P0, [R9+URZ], R4 ;  /* 0x00000004090075a7 */ /* 0x001064000800017f */
[----:B-1----:R-:W-:Y:S05]  /*6e30*/  @!P0 NANOSLEEP.SYNCS 0x989680 ;  /* 0x009896800000895d */ /* 0x002fea0003900000 */
[----:B------:R-:W1:Y:S02]  /*6e40*/  @!P0 SYNCS.PHASECHK.TRANS64 P0, [R9+URZ], R4 ;  /* 0x00000004090085a7 */ /* 0x000e64000800007f */
[----:B-1----:R-:W-:Y:S05]  /*6e50*/  @!P0 BRA `(.L_x_108) ;  /* 0xfffffffc00f08947 */ /* 0x002fea000383ffff */
[----:B------:R-:W-:Y:S05]  /*6e60*/  BRA `(.L_x_165) ;  /* 0xffffffe800a47947 */ /* 0x000fea000383ffff */
.L_x_109:
[----:B0-----:R0:W1:Y:S02]  /*6e70*/  SYNCS.PHASECHK.TRANS64.TRYWAIT P0, [R8+URZ], R5 ;  /* 0x00000005080075a7 */ /* 0x001064000800017f */
[----:B-1----:R-:W-:Y:S05]  /*6e80*/  @!P0 NANOSLEEP.SYNCS 0x989680 ;  /* 0x009896800000895d */ /* 0x002fea0003900000 */
[----:B------:R-:W1:Y:S02]  /*6e90*/  @!P0 SYNCS.PHASECHK.TRANS64 P0, [R8+URZ], R5 ;  /* 0x00000005080085a7 */ /* 0x000e64000800007f */
[----:B-1----:R-:W-:Y:S05]  /*6ea0*/  @!P0 BRA `(.L_x_109) ;  /* 0xfffffffc00f08947 */ /* 0x002fea000383ffff */
[----:B------:R-:W-:Y:S05]  /*6eb0*/  BRA `(.L_x_166) ;  /* 0xffffffe800b47947 */ /* 0x000fea000383ffff */
.L_x_110:
[----:B0-----:R0:W1:Y:S02]  /*6ec0*/  SYNCS.PHASECHK.TRANS64.TRYWAIT P0, [R9+URZ], R4 ;  /* 0x00000004090075a7 */ /* 0x001064000800017f */
[----:B-1----:R-:W-:Y:S05]  /*6ed0*/  @!P0 NANOSLEEP.SYNCS 0x989680 ;  /* 0x009896800000895d */ /* 0x002fea0003900000 */
[----:B------:R-:W1:Y:S02]  /*6ee0*/  @!P0 SYNCS.PHASECHK.TRANS64 P0, [R9+URZ], R4 ;  /* 0x00000004090085a7 */ /* 0x000e64000800007f */
[----:B-1----:R-:W-:Y:S05]  /*6ef0*/  @!P0 BRA `(.L_x_110) ;  /* 0xfffffffc00f08947 */ /* 0x002fea000383ffff */
[----:B------:R-:W-:Y:S05]  /*6f00*/  BRA `(.L_x_167) ;  /* 0xffffffe800c47947 */ /* 0x000fea000383ffff */
.L_x_111:
[----:B0-----:R0:W1:Y:S02]  /*6f10*/  SYNCS.PHASECHK.TRANS64.TRYWAIT P0, [R8+URZ], R5 ;  /* 0x00000005080075a7 */ /* 0x001064000800017f */
[----:B-1----:R-:W-:Y:S05]  /*6f20*/  @!P0 NANOSLEEP.SYNCS 0x989680 ;  /* 0x009896800000895d */ /* 0x002fea0003900000 */
[----:B------:R-:W1:Y:S02]  /*6f30*/  @!P0 SYNCS.PHASECHK.TRANS64 P0, [R8+URZ], R5 ;  /* 0x00000005080085a7 */ /* 0x000e64000800007f */
[----:B-1----:R-:W-:Y:S05]  /*6f40*/  @!P0 BRA `(.L_x_111) ;  /* 0xfffffffc00f08947 */ /* 0x002fea000383ffff */
[----:B------:R-:W-:Y:S05]  /*6f50*/  BRA `(.L_x_168) ;  /* 0xffffffe800d47947 */ /* 0x000fea000383ffff */
.L_x_112:
[----:B0-----:R0:W1:Y:S02]  /*6f60*/  SYNCS.PHASECHK.TRANS64.TRYWAIT P0, [R9+URZ], R4 ;  /* 0x00000004090075a7 */ /* 0x001064000800017f */
[----:B-1----:R-:W-:Y:S05]  /*6f70*/  @!P0 NANOSLEEP.SYNCS 0x989680 ;  /* 0x009896800000895d */ /* 0x002fea0003900000 */
[----:B------:R-:W1:Y:S02]  /*6f80*/  @!P0 SYNCS.PHASECHK.TRANS64 P0, [R9+URZ], R4 ;  /* 0x00000004090085a7 */ /* 0x000e64000800007f */
[----:B-1----:R-:W-:Y:S05]  /*6f90*/  @!P0 BRA `(.L_x_112) ;  /* 0xfffffffc00f08947 */ /* 0x002fea000383ffff */
[----:B------:R-:W-:Y:S05]  /*6fa0*/  BRA `(.L_x_169) ;  /* 0xffffffe800e47947 */ /* 0x000fea000383ffff */
.L_x_113:
[----:B0-----:R0:W1:Y:S02]  /*6fb0*/  SYNCS.PHASECHK.TRANS64.TRYWAIT P0, [R8+URZ], R5 ;  /* 0x00000005080075a7 */ /* 0x001064000800017f */
[----:B-1----:R-:W-:Y:S05]  /*6fc0*/  @!P0 NANOSLEEP.SYNCS 0x989680 ;  /* 0x009896800000895d */ /* 0x002fea0003900000 */
[----:B------:R-:W1:Y:S02]  /*6fd0*/  @!P0 SYNCS.PHASECHK.TRANS64 P0, [R8+URZ], R5 ;  /* 0x00000005080085a7 */ /* 0x000e64000800007f */
[----:B-1----:R-:W-:Y:S05]  /*6fe0*/  @!P0 BRA `(.L_x_113) ;  /* 0xfffffffc00f08947 */ /* 0x002fea000383ffff */
[----:B------:R-:W-:Y:S05]  /*6ff0*/  BRA `(.L_x_170) ;  /* 0xffffffe800f47947 */ /* 0x000fea000383ffff */
.L_x_114:
[----:B0-----:R0:W1:Y:S02]  /*7000*/  SYNCS.PHASECHK.TRANS64.TRYWAIT P0, [R9+URZ], R4 ;  /* 0x00000004090075a7 */ /* 0x001064000800017f */
[----:B-1----:R-:W-:Y:S05]  /*7010*/  @!P0 NANOSLEEP.SYNCS 0x989680 ;  /* 0x009896800000895d */ /* 0x002fea0003900000 */
[----:B------:R-:W1:Y:S02]  /*7020*/  @!P0 SYNCS.PHASECHK.TRANS64 P0, [R9+URZ], R4 ;  /* 0x00000004090085a7 */ /* 0x000e64000800007f */
[----:B-1----:R-:W-:Y:S05]  /*7030*/  @!P0 BRA `(.L_x_114) ;  /* 0xfffffffc00f08947 */ /* 0x002fea000383ffff */
[----:B------:R-:W-:Y:S05]  /*7040*/  BRA `(.L_x_171) ;  /* 0xffffffec00047947 */ /* 0x000fea000383ffff */
.L_x_115:
[----:B0-----:R0:W1:Y:S02]  /*7050*/  SYNCS.PHASECHK.TRANS64.TRYWAIT P0, [R8+URZ], R5 ;  /* 0x00000005080075a7 */ /* 0x001064000800017f */
[----:B-1----:R-:W-:Y:S05]  /*7060*/  @!P0 NANOSLEEP.SYNCS 0x989680 ;  /* 0x009896800000895d */ /* 0x002fea0003900000 */
[----:B------:R-:W1:Y:S02]  /*7070*/  @!P0 SYNCS.PHASECHK.TRANS64 P0, [R8+URZ], R5 ;  /* 0x00000005080085a7 */ /* 0x000e64000800007f */
[----:B-1----:R-:W-:Y:S05]  /*7080*/  @!P0 BRA `(.L_x_115) ;  /* 0xfffffffc00f08947 */ /* 0x002fea000383ffff */
[----:B------:R-:W-:Y:S05]  /*7090*/  BRA `(.L_x_172) ;  /* 0xffffffec00147947 */ /* 0x000fea000383ffff */
.L_x_116:
[----:B0-----:R0:W1:Y:S02]  /*70a0*/  SYNCS.PHASECHK.TRANS64.TRYWAIT P0, [R9+URZ], R4 ;  /* 0x00000004090075a7 */ /* 0x001064000800017f */
[----:B-1----:R-:W-:Y:S05]  /*70b0*/  @!P0 NANOSLEEP.SYNCS 0x989680 ;  /* 0x009896800000895d */ /* 0x002fea0003900000 */
[----:B------:R-:W1:Y:S02]  /*70c0*/  @!P0 SYNCS.PHASECHK.TRANS64 P0, [R9+URZ], R4 ;  /* 0x00000004090085a7 */ /* 0x000e64000800007f */
[----:B-1----:R-:W-:Y:S05]  /*70d0*/  @!P0 BRA `(.L_x_116) ;  /* 0xfffffffc00f08947 */ /* 0x002fea000383ffff */
[----:B------:R-:W-:Y:S05]  /*70e0*/  BRA `(.L_x_173) ;  /* 0xffffffec00247947 */ /* 0x000fea000383ffff */
.L_x_117:
[----:B0-----:R0:W1:Y:S02]  /*70f0*/  SYNCS.PHASECHK.TRANS64.TRYWAIT P0, [R8+URZ], R5 ;  /* 0x00000005080075a7 */ /* 0x001064000800017f */
[----:B-1----:R-:W-:Y:S05]  /*7100*/  @!P0 NANOSLEEP.SYNCS 0x989680 ;  /* 0x009896800000895d */ /* 0x002fea0003900000 */
[----:B------:R-:W1:Y:S02]  /*7110*/  @!P0 SYNCS.PHASECHK.TRANS64 P0, [R8+URZ], R5 ;  /* 0x00000005080085a7 */ /* 0x000e64000800007f */
[----:B-1----:R-:W-:Y:S05]  /*7120*/  @!P0 BRA `(.L_x_117) ;  /* 0xfffffffc00f08947 */ /* 0x002fea000383ffff */
[----:B------:R-:W-:Y:S05]  /*7130*/  BRA `(.L_x_174) ;  /* 0xffffffec00347947 */ /* 0x000fea000383ffff */
.L_x_118:
[----:B0-----:R0:W1:Y:S02]  /*7140*/  SYNCS.PHASECHK.TRANS64.TRYWAIT P0, [R9+URZ], R4 ;  /* 0x00000004090075a7 */ /* 0x001064000800017f */
[----:B-1----:R-:W-:Y:S05]  /*7150*/  @!P0 NANOSLEEP.SYNCS 0x989680 ;  /* 0x009896800000895d */ /* 0x002fea0003900000 */
[----:B------:R-:W1:Y:S02]  /*7160*/  @!P0 SYNCS.PHASECHK.TRANS64 P0, [R9+URZ], R4 ;  /* 0x00000004090085a7 */ /* 0x000e64000800007f */
[----:B-1----:R-:W-:Y:S05]  /*7170*/  @!P0 BRA `(.L_x_118) ;  /* 0xfffffffc00f08947 */ /* 0x002fea000383ffff */
[----:B------:R-:W-:Y:S05]  /*7180*/  BRA `(.L_x_175) ;  /* 0xffffffec00447947 */ /* 0x000fea000383ffff */
.L_x_119:
[----:B0-----:R0:W1:Y:S02]  /*7190*/  SYNCS.PHASECHK.TRANS64.TRYWAIT P0, [R8+URZ], R5 ;  /* 0x00000005080075a7 */ /* 0x001064000800017f */
[----:B-1----:R-:W-:Y:S05]  /*71a0*/  @!P0 NANOSLEEP.SYNCS 0x989680 ;  /* 0x009896800000895d */ /* 0x002fea0003900000 */
[----:B------:R-:W1:Y:S02]  /*71b0*/  @!P0 SYNCS.PHASECHK.TRANS64 P0, [R8+URZ], R5 ;  /* 0x00000005080085a7 */ /* 0x000e64000800007f */
[----:B-1----:R-:W-:Y:S05]  /*71c0*/  @!P0 BRA `(.L_x_119) ;  /* 0xfffffffc00f08947 */ /* 0x002fea000383ffff */
[----:B------:R-:W-:Y:S05]  /*71d0*/  BRA `(.L_x_176) ;  /* 0xffffffec00547947 */ /* 0x000fea000383ffff */
.L_x_120:
[----:B0-----:R0:W1:Y:S02]  /*71e0*/  SYNCS.PHASECHK.TRANS64.TRYWAIT P0, [R9+URZ], R4 ;  /* 0x00000004090075a7 */ /* 0x001064000800017f */
[----:B-1----:R-:W-:Y:S05]  /*71f0*/  @!P0 NANOSLEEP.SYNCS 0x989680 ;  /* 0x009896800000895d */ /* 0x002fea0003900000 */
[----:B------:R-:W1:Y:S02]  /*7200*/  @!P0 SYNCS.PHASECHK.TRANS64 P0, [R9+URZ], R4 ;  /* 0x00000004090085a7 */ /* 0x000e64000800007f */
[----:B-1----:R-:W-:Y:S05]  /*7210*/  @!P0 BRA `(.L_x_120) ;  /* 0xfffffffc00f08947 */ /* 0x002fea000383ffff */
[----:B------:R-:W-:Y:S05]  /*7220*/  BRA `(.L_x_177) ;  /* 0xffffffec00647947 */ /* 0x000fea000383ffff */
.L_x_121:
[----:B0-----:R0:W1:Y:S02]  /*7230*/  SYNCS.PHASECHK.TRANS64.TRYWAIT P0, [R8+URZ], R5 ;  /* 0x00000005080075a7 */ /* 0x001064000800017f */
[----:B-1----:R-:W-:Y:S05]  /*7240*/  @!P0 NANOSLEEP.SYNCS 0x989680 ;  /* 0x009896800000895d */ /* 0x002fea0003900000 */
[----:B------:R-:W1:Y:S02]  /*7250*/  @!P0 SYNCS.PHASECHK.TRANS64 P0, [R8+URZ], R5 ;  /* 0x00000005080085a7 */ /* 0x000e64000800007f */
[----:B-1----:R-:W-:Y:S05]  /*7260*/  @!P0 BRA `(.L_x_121) ;  /* 0xfffffffc00f08947 */ /* 0x002fea000383ffff */
[----:B------:R-:W-:Y:S05]  /*7270*/  BRA `(.L_x_178) ;  /* 0xffffffec00747947 */ /* 0x000fea000383ffff */
.L_x_122:
[----:B0-----:R0:W1:Y:S02]  /*7280*/  SYNCS.PHASECHK.TRANS64.TRYWAIT P0, [R9+URZ], R4 ;  /* 0x00000004090075a7 */ /* 0x001064000800017f */
[----:B-1----:R-:W-:Y:S05]  /*7290*/  @!P0 NANOSLEEP.SYNCS 0x989680 ;  /* 0x009896800000895d */ /* 0x002fea0003900000 */
[----:B------:R-:W1:Y:S02]  /*72a0*/  @!P0 SYNCS.PHASECHK.TRANS64 P0, [R9+URZ], R4 ;  /* 0x00000004090085a7 */ /* 0x000e64000800007f */
[----:B-1----:R-:W-:Y:S05]  /*72b0*/  @!P0 BRA `(.L_x_122) ;  /* 0xfffffffc00f08947 */ /* 0x002fea000383ffff */
[----:B------:R-:W-:Y:S05]  /*72c0*/  BRA `(.L_x_179) ;  /* 0xffffffec00847947 */ /* 0x000fea000383ffff */
.L_x_123:
[----:B0-----:R0:W1:Y:S02]  /*72d0*/  SYNCS.PHASECHK.TRANS64.TRYWAIT P0, [R6+URZ], R5 ;  /* 0x00000005060075a7 */ /* 0x001064000800017f */
[----:B-1----:R-:W-:Y:S05]  /*72e0*/  @!P0 NANOSLEEP.SYNCS 0x989680 ;  /* 0x009896800000895d */ /* 0x002fea0003900000 */
[----:B------:R-:W1:Y:S02]  /*72f0*/  @!P0 SYNCS.PHASECHK.TRANS64 P0, [R6+URZ], R5 ;  /* 0x00000005060085a7 */ /* 0x000e64000800007f */
[----:B-1----:R-:W-:Y:S05]  /*7300*/  @!P0 BRA `(.L_x_123) ;  /* 0xfffffffc00f08947 */ /* 0x002fea000383ffff */
[----:B------:R-:W-:Y:S05]  /*7310*/  BRA `(.L_x_180) ;  /* 0xffffffec008c7947 */ /* 0x000fea000383ffff */
.L_x_181:
[----:B------:R-:W-:-:S00]  /*7320*/  BRA `(.L_x_181) ;  /* 0xfffffffc00fc7947 */ /* 0x000fc0000383ffff */
[----:B------:R-:W-:-:S00]  /*7330*/  NOP ;  /* 0x0000000000007918 */ /* 0x000fc00000000000 */
        /* <DEDUP_REMOVED lines=12> */
.L_x_182:


//--------------------- .nv.global.init           --------------------------
	.section	.nv.global.init,"aw",@progbits
.nv.global.init:
	.type		$str$22,@object
	.size		$str$22,($str$23 - $str$22)
$str$22:
        /*0000*/ 	.byte	0x6b, 0x5f, 0x74, 0x69, 0x6c, 0x65, 0x5f, 0x63, 0x6f, 0x75, 0x6e, 0x74, 0x20, 0x3e, 0x3d, 0x20
        /*0010*/ 	.byte	0x31, 0x00
	.type		$str$23,@object
	.size		$str$23,(__unnamed_1 - $str$23)
$str$23:
        /*0012*/ 	.byte	0x2f, 0x74, 0x6d, 0x70, 0x2f, 0x63, 0x75, 0x74, 0x6c, 0x61, 0x73, 0x73, 0x5f, 0x73, 0x77, 0x65
        /*0022*/ 	.byte	0x65, 0x70, 0x5f, 0x73, 0x72, 0x63, 0x2f, 0x69, 0x6e, 0x63, 0x6c, 0x75, 0x64, 0x65, 0x2f, 0x63
        /*0032*/ 	.byte	0x75, 0x74, 0x6c, 0x61, 0x73, 0x73, 0x2f, 0x67, 0x65, 0x6d, 0x6d, 0x2f, 0x63, 0x6f, 0x6c, 0x6c
        /*0042*/ 	.byte	0x65, 0x63, 0x74, 0x69, 0x76, 0x65, 0x2f, 0x73, 0x6d, 0x39, 0x30, 0x5f, 0x6d, 0x6d, 0x61, 0x5f
        /*0052*/ 	.byte	0x74, 0x6d, 0x61, 0x5f, 0x67, 0x6d, 0x6d, 0x61, 0x5f, 0x73, 0x73, 0x5f, 0x77, 0x61, 0x72, 0x70
        /*0062*/ 	.byte	0x73, 0x70, 0x65, 0x63, 0x69, 0x61, 0x6c, 0x69, 0x7a, 0x65, 0x64, 0x2e, 0x68, 0x70, 0x70, 0x00
	.type		__unnamed_1,@object
	.size		__unnamed_1,(.L_0 - __unnamed_1)
__unnamed_1:
        /*0072*/ 	.byte	0x76, 0x6f, 0x69, 0x64, 0x20, 0x63, 0x75, 0x74, 0x6c, 0x61, 0x73, 0x73, 0x3a, 0x3a, 0x67, 0x65
        /* <DEDUP_REMOVED lines=172> */
        /*0b42*/ 	.byte	0x74, 0x69, 0x74, 0x79, 0x5d, 0x00
.L_0:


//--------------------- .nv.shared._ZN7cutlass13device_kernelINS_4gemm6kernel13GemmUniversalIN4cute5tupleIJiiiiEEENS1_10collective13CollectiveMmaINS1_34MainloopSm90TmaGmmaWarpSpecializedILi50ENS5_IJNS4_1CILi2EEENSA_ILi1EEESC_EEENS1_35KernelTmaWarpSpecializedCooperativeEEENS5_IJNSA_ILi128EEENSA_ILi16EEENSA_ILi32EEEEEEaNS5_IJlSC_lEEEaSK_NS4_8TiledMMAINS4_8MMA_AtomIJNS4_4SM904GMMA26MMA_64x16x32_S32S8S8_SS_TNEEEENS4_6LayoutISD_NS5_IJSC_NSA_ILi0EEESS_EEEEENS5_IJNS4_10UnderscoreESV_SV_EEEEENS4_13SM90_TMA_LOADENS4_14ComposedLayoutINS4_7SwizzleILi1ELi4ELi3EEENS4_18smem_ptr_flag_bitsILi8EEENSR_INS5_IJNSA_ILi8EEESI_EEENS5_IJSI_SC_EEEEEEEvNS4_8identityENS4_23SM90_TMA_LOAD_MULTICASTES18_vS19_EENS_8epilogue10collective6detail29Sm90TmaWarpSpecializedAdapterINS1D_15DefaultEpilogueIaSK_SK_NS1C_6thread17LinearCombinationIaLi1EiiLNS1H_9ScaleType4KindE0ELNS_15FloatRoundStyleE2EaEENS1_15EpilogueDefaultEEEEEvvEEEEvNT_6ParamsE --------------------------
	.section	.nv.shared._ZN7cutlass13device_kernelINS_4gemm6kernel13GemmUniversalIN4cute5tupleIJiiiiEEENS1_10collective13CollectiveMmaINS1_34MainloopSm90TmaGmmaWarpSpecializedILi50ENS5_IJNS4_1CILi2EEENSA_ILi1EEESC_EEENS1_35KernelTmaWarpSpecializedCooperativeEEENS5_IJNSA_ILi128EEENSA_ILi16EEENSA_ILi32EEEEEEaNS5_IJlSC_lEEEaSK_NS4_8TiledMMAINS4_8MMA_AtomIJNS4_4SM904GMMA26MMA_64x16x32_S32S8S8_SS_TNEEEENS4_6LayoutISD_NS5_IJSC_NSA_ILi0EEESS_EEEEENS5_IJNS4_10UnderscoreESV_SV_EEEEENS4_13SM90_TMA_LOADENS4_14ComposedLayoutINS4_7SwizzleILi1ELi4ELi3EEENS4_18smem_ptr_flag_bitsILi8EEENSR_INS5_IJNSA_ILi8EEESI_EEENS5_IJSI_SC_EEEEEEEvNS4_8identityENS4_23SM90_TMA_LOAD_MULTICASTES18_vS19_EENS_8epilogue10collective6detail29Sm90TmaWarpSpecializedAdapterINS1D_15DefaultEpilogueIaSK_SK_NS1C_6thread17LinearCombinationIaLi1EiiLNS1H_9ScaleType4KindE0ELNS_15FloatRoundStyleE2EaEENS1_15EpilogueDefaultEEEEEvvEEEEvNT_6ParamsE,"aw",@nobits
	.sectionflags	@""
	.align	16
	.zero		1024


//--------------------- .nv.shared.reserved.0     --------------------------
	.section	.nv.shared.reserved.0,"aw",@nobits
	.weak		__nv_reservedSMEM_offset_0_alias
	.size		__nv_reservedSMEM_offset_0_alias, 0, 0
	.other		__nv_reservedSMEM_offset_0_alias,@"STO_CUDA_RESERVED_SHARED STV_DEFAULT"
__nv_reservedSMEM_offset_0_alias:
	.zero		0


//--------------------- .nv.global                --------------------------
	.section	.nv.global,"aw",@nobits
.nv.global:
	.type		_ZN39_INTERNAL_6a5b35a9_4_k_cu_a911c0f3_82104cute1_E,@object
	.size		_ZN39_INTERNAL_6a5b35a9_4_k_cu_a911c0f3_82104cute1_E,(_ZN39_INTERNAL_6a5b35a9_4_k_cu_a911c0f3_82104cuda3std3__45__cpo6cbeginE - _ZN39_INTERNAL_6a5b35a9_4_k_cu_a911c0f3_82104cute1_E)
_ZN39_INTERNAL_6a5b35a9_4_k_cu_a911c0f3_82104cute1_E:
	.zero		1
	.type		_ZN39_INTERNAL_6a5b35a9_4_k_cu_a911c0f3_82104cuda3std3__45__cpo6cbeginE,@object
	.size		_ZN39_INTERNAL_6a5b35a9_4_k_cu_a911c0f3_82104cuda3std3__45__cpo6cbeginE,(_ZN39_INTERNAL_6a5b35a9_4_k_cu_a911c0f3_82104cuda3std3__48in_placeE - _ZN39_INTERNAL_6a5b35a9_4_k_cu_a911c0f3_82104cuda3std3__45__cpo6cbeginE)
_ZN39_INTERNAL_6a5b35a9_4_k_cu_a911c0f3_82104cuda3std3__45__cpo6cbeginE:
	.zero		1
	.type		_ZN39_INTERNAL_6a5b35a9_4_k_cu_a911c0f3_82104cuda3std3__48in_placeE,@object
	.size		_ZN39_INTERNAL_6a5b35a9_4_k_cu_a911c0f3_82104cuda3std3__48in_placeE,(_ZN39_INTERNAL_6a5b35a9_4_k_cu_a911c0f3_82104cuda3std6ranges3__45__cpo9iter_moveE - _ZN39_INTERNAL_6a5b35a9_4_k_cu_a911c0f3_82104cuda3std3__48in_placeE)
_ZN39_INTERNAL_6a5b35a9_4_k_cu_a911c0f3_82104cuda3std3__48in_placeE:
	.zero		1
	.type		_ZN39_INTERNAL_6a5b35a9_4_k_cu_a911c0f3_82104cuda3std6ranges3__45__cpo9iter_moveE,@object
	.size		_ZN39_INTERNAL_6a5b35a9_4_k_cu_a911c0f3_82104cuda3std6ranges3__45__cpo9iter_moveE,(_ZN39_INTERNAL_6a5b35a9_4_k_cu_a911c0f3_82104cuda3std3__45__cpo5beginE - _ZN39_INTERNAL_6a5b35a9_4_k_cu_a911c0f3_82104cuda3std6ranges3__45__cpo9iter_moveE)
_ZN39_INTERNAL_6a5b35a9_4_k_cu_a911c0f3_82104cuda3std6ranges3__45__cpo9iter_moveE:
	.zero		1
	.type		_ZN39_INTERNAL_6a5b35a9_4_k_cu_a911c0f3_82104cuda3std3__45__cpo5beginE,@object
	.size		_ZN39_INTERNAL_6a5b35a9_4_k_cu_a911c0f3_82104cuda3std3__45__cpo5beginE,(_ZN39_INTERNAL_6a5b35a9_4_k_cu_a911c0f3_82104cuda3std3__441_GLOBAL__N__6a5b35a9_4_k_cu_a911c0f3_82106ignoreE - _ZN39_INTERNAL_6a5b35a9_4_k_cu_a911c0f3_82104cuda3std3__45__cpo5beginE)
_ZN39_INTERNAL_6a5b35a9_4_k_cu_a911c0f3_82104cuda3std3__45__cpo5beginE:
	.zero		1
	.type		_ZN39_INTERNAL_6a5b35a9_4_k_cu_a911c0f3_82104cuda3std3__441_GLOBAL__N__6a5b35a9_4_k_cu_a911c0f3_82106ignoreE,@object
	.size		_ZN39_INTERNAL_6a5b35a9_4_k_cu_a911c0f3_82104cuda3std3__441_GLOBAL__N__6a5b35a9_4_k_cu_a911c0f3_82106ignoreE,(_ZN39_INTERNAL_6a5b35a9_4_k_cu_a911c0f3_82104cute7productE - _ZN39_INTERNAL_6a5b35a9_4_k_cu_a911c0f3_82104cuda3std3__441_GLOBAL__N__6a5b35a9_4_k_cu_a911c0f3_82106ignoreE)
_ZN39_INTERNAL_6a5b35a9_4_k_cu_a911c0f3_82104cuda3std3__441_GLOBAL__N__6a5b35a9_4_k_cu_a911c0f3_82106ignoreE:
	.zero		1
	.type		_ZN39_INTERNAL_6a5b35a9_4_k_cu_a911c0f3_82104cute7productE,@object
	.size		_ZN39_INTERNAL_6a5b35a9_4_k_cu_a911c0f3_82104cute7productE,(_ZN39_INTERNAL_6a5b35a9_4_k_cu_a911c0f3_82104cuda3std3__45__cpo3endE - _ZN39_INTERNAL_6a5b35a9_4_k_cu_a911c0f3_82104cute7productE)
_ZN39_INTERNAL_6a5b35a9_4_k_cu_a911c0f3_82104cute7productE:
	.zero		1
	.type		_ZN39_INTERNAL_6a5b35a9_4_k_cu_a911c0f3_82104cuda3std3__45__cpo3endE,@object
	.size		_ZN39_INTERNAL_6a5b35a9_4_k_cu_a911c0f3_82104cuda3std3__45__cpo3endE,(_ZN39_INTERNAL_6a5b35a9_4_k_cu_a911c0f3_82104cuda3std3__419piecewise_constructE - _ZN39_INTERNAL_6a5b35a9_4_k_cu_a911c0f3_82104cuda3std3__45__cpo3endE)
_ZN39_INTERNAL_6a5b35a9_4_k_cu_a911c0f3_82104cuda3std3__45__cpo3endE:
	.zero		1
	.type		_ZN39_INTERNAL_6a5b35a9_4_k_cu_a911c0f3_82104cuda3std3__419piecewise_constructE,@object
	.size		_ZN39_INTERNAL_6a5b35a9_4_k_cu_a911c0f3_82104cuda3std3__419piecewise_constructE,(_ZN39_INTERNAL_6a5b35a9_4_k_cu_a911c0f3_82104cuda3std3__45__cpo4cendE - _ZN39_INTERNAL_6a5b35a9_4_k_cu_a911c0f3_82104cuda3std3__419piecewise_constructE)
_ZN39_INTERNAL_6a5b35a9_4_k_cu_a911c0f3_82104cuda3std3__419piecewise_constructE:
	.zero		1
	.type		_ZN39_INTERNAL_6a5b35a9_4_k_cu_a911c0f3_82104cuda3std3__45__cpo4cendE,@object
	.size		_ZN39_INTERNAL_6a5b35a9_4_k_cu_a911c0f3_82104cuda3std3__45__cpo4cendE,(_ZN39_INTERNAL_6a5b35a9_4_k_cu_a911c0f3_82104cuda3std6ranges3__45__cpo4swapE - _ZN39_INTERNAL_6a5b35a9_4_k_cu_a911c0f3_82104cuda3std3__45__cpo4cendE)
_ZN39_INTERNAL_6a5b35a9_4_k_cu_a911c0f3_82104cuda3std3__45__cpo4cendE:
	.zero		1
	.type		_ZN39_INTERNAL_6a5b35a9_4_k_cu_a911c0f3_82104cuda3std6ranges3__45__cpo4swapE,@object
	.size		_ZN39_INTERNAL_6a5b35a9_4_k_cu_a911c0f3_82104cuda3std6ranges3__45__cpo4swapE,(.L_8 - _ZN39_INTERNAL_6a5b35a9_4_k_cu_a911c0f3_82104cuda3std6ranges3__45__cpo4swapE)
_ZN39_INTERNAL_6a5b35a9_4_k_cu_a911c0f3_82104cuda3std6ranges3__45__cpo4swapE:
	.zero		1
.L_8:


//--------------------- .nv.constant0._ZN7cutlass13device_kernelINS_4gemm6kernel13GemmUniversalIN4cute5tupleIJiiiiEEENS1_10collective13CollectiveMmaINS1_34MainloopSm90TmaGmmaWarpSpecializedILi50ENS5_IJNS4_1CILi2EEENSA_ILi1EEESC_EEENS1_35KernelTmaWarpSpecializedCooperativeEEENS5_IJNSA_ILi128EEENSA_ILi16EEENSA_ILi32EEEEEEaNS5_IJlSC_lEEEaSK_NS4_8TiledMMAINS4_8MMA_AtomIJNS4_4SM904GMMA26MMA_64x16x32_S32S8S8_SS_TNEEEENS4_6LayoutISD_NS5_IJSC_NSA_ILi0EEESS_EEEEENS5_IJNS4_10UnderscoreESV_SV_EEEEENS4_13SM90_TMA_LOADENS4_14ComposedLayoutINS4_7SwizzleILi1ELi4ELi3EEENS4_18smem_ptr_flag_bitsILi8EEENSR_INS5_IJNSA_ILi8EEESI_EEENS5_IJSI_SC_EEEEEEEvNS4_8identityENS4_23SM90_TMA_LOAD_MULTICASTES18_vS19_EENS_8epilogue10collective6detail29Sm90TmaWarpSpecializedAdapterINS1D_15DefaultEpilogueIaSK_SK_NS1C_6thread17LinearCombinationIaLi1EiiLNS1H_9ScaleType4KindE0ELNS_15FloatRoundStyleE2EaEENS1_15EpilogueDefaultEEEEEvvEEEEvNT_6ParamsE --------------------------
	.section	.nv.constant0._ZN7cutlass13device_kernelINS_4gemm6kernel13GemmUniversalIN4cute5tupleIJiiiiEEENS1_10collective13CollectiveMmaINS1_34MainloopSm90TmaGmmaWarpSpecializedILi50ENS5_IJNS4_1CILi2EEENSA_ILi1EEESC_EEENS1_35KernelTmaWarpSpecializedCooperativeEEENS5_IJNSA_ILi128EEENSA_ILi16EEENSA_ILi32EEEEEEaNS5_IJlSC_lEEEaSK_NS4_8TiledMMAINS4_8MMA_AtomIJNS4_4SM904GMMA26MMA_64x16x32_S32S8S8_SS_TNEEEENS4_6LayoutISD_NS5_IJSC_NSA_ILi0EEESS_EEEEENS5_IJNS4_10UnderscoreESV_SV_EEEEENS4_13SM90_TMA_LOADENS4_14ComposedLayoutINS4_7SwizzleILi1ELi4ELi3EEENS4_18smem_ptr_flag_bitsILi8EEENSR_INS5_IJNSA_ILi8EEESI_EEENS5_IJSI_SC_EEEEEEEvNS4_8identityENS4_23SM90_TMA_LOAD_MULTICASTES18_vS19_EENS_8epilogue10collective6detail29Sm90TmaWarpSpecializedAdapterINS1D_15DefaultEpilogueIaSK_SK_NS1C_6thread17LinearCombinationIaLi1EiiLNS1H_9ScaleType4KindE0ELNS_15FloatRoundStyleE2EaEENS1_15EpilogueDefaultEEEEEvvEEEEvNT_6ParamsE,"a",@progbits
	.sectionflags	@""
	.align	4
.nv.constant0._ZN7cutlass13device_kernelINS_4gemm6kernel13GemmUniversalIN4cute5tupleIJiiiiEEENS1_10collective13CollectiveMmaINS1_34MainloopSm90TmaGmmaWarpSpecializedILi50ENS5_IJNS4_1CILi2EEENSA_ILi1EEESC_EEENS1_35KernelTmaWarpSpecializedCooperativeEEENS5_IJNSA_ILi128EEENSA_ILi16EEENSA_ILi32EEEEEEaNS5_IJlSC_lEEEaSK_NS4_8TiledMMAINS4_8MMA_AtomIJNS4_4SM904GMMA26MMA_64x16x32_S32S8S8_SS_TNEEEENS4_6LayoutISD_NS5_IJSC_NSA_ILi0EEESS_EEEEENS5_IJNS4_10UnderscoreESV_SV_EEEEENS4_13SM90_TMA_LOADENS4_14ComposedLayoutINS4_7SwizzleILi1ELi4ELi3EEENS4_18smem_ptr_flag_bitsILi8EEENSR_INS5_IJNSA_ILi8EEESI_EEENS5_IJSI_SC_EEEEEEEvNS4_8identityENS4_23SM90_TMA_LOAD_MULTICASTES18_vS19_EENS_8epilogue10collective6detail29Sm90TmaWarpSpecializedAdapterINS1D_15DefaultEpilogueIaSK_SK_NS1C_6thread17LinearCombinationIaLi1EiiLNS1H_9ScaleType4KindE0ELNS_15FloatRoundStyleE2EaEENS1_15EpilogueDefaultEEEEEvvEEEEvNT_6ParamsE:
	.zero		1664


//--------------------- SYMBOLS --------------------------

	.type		.nv.reservedSmem.offset0,@object
	.size		.nv.reservedSmem.offset0,0x4
	.type		__assertfail,@function
